// auto-generated by cutlass_sweep.fmha — config: {"arch": "sm_90", "direction": "fwd", "dtype": "bf16", "head_dim": 512, "mask": "causal", "schedule": "tma", "tile_kv": 64, "tile_q": 64}
#include "cutlass/cutlass.h"
#include "cute/tensor.hpp"
#include "cutlass/device_kernel.h"
#include "cutlass/kernel_hardware_info.h"
#include "88_hopper_fmha/collective/fmha_fusion.hpp"
#include "88_hopper_fmha/kernel/fmha_kernel_builder.hpp"

using namespace cute;
using Element = cutlass::bfloat16_t;
using TileShape = Shape<_64, _64, _512>;
using StrideQ = cute::tuple<int, _1, cute::tuple<int, int>>;
using StrideK = cute::tuple<int, _1, cute::tuple<int, int>>;
using StrideV = cute::tuple<int, cute::_1, cute::tuple<int, int>>;

using Kernel = typename cutlass::fmha::kernel::FmhaBuilder<
    Element, float, float,
    TileShape, StrideQ, StrideK, StrideV,
    cutlass::fmha::collective::CausalFusion,
    cutlass::gemm::KernelTma
  >::Kernel;

auto* _anchor = &cutlass::device_kernel<Kernel>;


// ===== COMPILED SASS (sm_90a) =====

	.target	sm_90a

	.elftype	@"ET_EXEC"


//--------------------- .note.nv.tkinfo           --------------------------
	.section	.note.nv.tkinfo,"",@"SHT_NOTE"
	.sectionflags	@"SHF_NOTE_NV_TKINFO"
	.tkinfo
        /*0018*/ 	.word	0x00000002
        /*0030*/ 	.string	""
        /*0030*/ 	.string	"ptxas"
        /*0030*/ 	.string	"Cuda compilation tools, release 13.0, V13.0.88"
        /*0030*/ 	.string	"Build cuda_13.0.r13.0/compiler.36424714_0"
        /*0030*/ 	.string	"-arch sm_90a -m 64 "



//--------------------- .note.nv.cuinfo           --------------------------
	.section	.note.nv.cuinfo,"",@"SHT_NOTE"
	.sectionflags	@"SHF_NOTE_NV_CUINFO"
        /*0018*/ 	.short	0x0002
        /*001a*/ 	.short	0x005a
        /*001c*/ 	.short	0x0082
	.zero		2


//--------------------- .nv.info                  --------------------------
	.section	.nv.info,"",@"SHT_CUDA_INFO"
	.align	4


	//----- nvinfo : EIATTR_REGCOUNT
	.align		4
        /*0000*/ 	.byte	0x04, 0x2f
        /*0002*/ 	.short	(.L_16 - .L_15)
	.align		4
.L_15:
        /*0004*/ 	.word	index@(_ZN7cutlass13device_kernelINS_4fmha6kernel13FmhaKernelTmaINS1_10collective15FmhaMainloopTmaINS_10bfloat16_tEfN4cute5tupleIJNS7_1CILi64EEESA_NS9_ILi512EEEEEENS4_12CausalFusionEJEEENS4_15FmhaFwdEpilogueIS6_fNS8_IJSA_SB_SA_EEEEEJEEEEEvNT_6ParamsE)
        /*0008*/ 	.word	0x000000ff


	//----- nvinfo : EIATTR_FRAME_SIZE
	.align		4
.L_16:
        /*000c*/ 	.byte	0x04, 0x11
        /*000e*/ 	.short	(.L_18 - .L_17)
	.align		4
.L_17:
        /*0010*/ 	.word	index@($__internal_0_$__cuda_sm20_rcp_rn_f32_slowpath)
        /*0014*/ 	.word	0x00000bf0


	//----- nvinfo : EIATTR_FRAME_SIZE
	.align		4
.L_18:
        /*0018*/ 	.byte	0x04, 0x11
        /*001a*/ 	.short	(.L_20 - .L_19)
	.align		4
.L_19:
        /*001c*/ 	.word	index@(_ZN7cutlass13device_kernelINS_4fmha6kernel13FmhaKernelTmaINS1_10collective15FmhaMainloopTmaINS_10bfloat16_tEfN4cute5tupleIJNS7_1CILi64EEESA_NS9_ILi512EEEEEENS4_12CausalFusionEJEEENS4_15FmhaFwdEpilogueIS6_fNS8_IJSA_SB_SA_EEEEEJEEEEEvNT_6ParamsE)
        /*0020*/ 	.word	0x00000bf0


	//----- nvinfo : EIATTR_MIN_STACK_SIZE
	.align		4
.L_20:
        /*0024*/ 	.byte	0x04, 0x12
        /*0026*/ 	.short	(.L_22 - .L_21)
	.align		4
.L_21:
        /*0028*/ 	.word	index@(_ZN7cutlass13device_kernelINS_4fmha6kernel13FmhaKernelTmaINS1_10collective15FmhaMainloopTmaINS_10bfloat16_tEfN4cute5tupleIJNS7_1CILi64EEESA_NS9_ILi512EEEEEENS4_12CausalFusionEJEEENS4_15FmhaFwdEpilogueIS6_fNS8_IJSA_SB_SA_EEEEEJEEEEEvNT_6ParamsE)
        /*002c*/ 	.word	0x00000bf0
.L_22:


//--------------------- .nv.compat                --------------------------
	.section	.nv.compat,"",@"SHT_CUDA_COMPAT_INFO"
	.align	4
        /*0000*/ 	.byte	0x02, 0x09, 0x01, 0x00, 0x02, 0x02, 0x04, 0x00, 0x02, 0x05, 0x05, 0x00, 0x03, 0x07, 0x01, 0x01
        /*0010*/ 	.byte	0x02, 0x03, 0x01, 0x00, 0x02, 0x06, 0x01, 0x00, 0x04, 0x0b, 0x08, 0x00, 0x00, 0x00, 0x00, 0x00
        /*0020*/ 	.byte	0x00, 0x00, 0x00, 0x00


//--------------------- .nv.info._ZN7cutlass13device_kernelINS_4fmha6kernel13FmhaKernelTmaINS1_10collective15FmhaMainloopTmaINS_10bfloat16_tEfN4cute5tupleIJNS7_1CILi64EEESA_NS9_ILi512EEEEEENS4_12CausalFusionEJEEENS4_15FmhaFwdEpilogueIS6_fNS8_IJSA_SB_SA_EEEEEJEEEEEvNT_6ParamsE --------------------------
	.section	.nv.info._ZN7cutlass13device_kernelINS_4fmha6kernel13FmhaKernelTmaINS1_10collective15FmhaMainloopTmaINS_10bfloat16_tEfN4cute5tupleIJNS7_1CILi64EEESA_NS9_ILi512EEEEEENS4_12CausalFusionEJEEENS4_15FmhaFwdEpilogueIS6_fNS8_IJSA_SB_SA_EEEEEJEEEEEvNT_6ParamsE,"",@"SHT_CUDA_INFO"
	.sectionflags	@""
	.align	4


	//----- nvinfo : EIATTR_CUDA_API_VERSION
	.align		4
        /*0000*/ 	.byte	0x04, 0x37
        /*0002*/ 	.short	(.L_24 - .L_23)
.L_23:
        /*0004*/ 	.word	0x00000082


	//----- nvinfo : EIATTR_KPARAM_INFO
	.align		4
.L_24:
        /*0008*/ 	.byte	0x04, 0x17
        /*000a*/ 	.short	(.L_26 - .L_25)
.L_25:
        /*000c*/ 	.word	0x00000000
        /*0010*/ 	.short	0x0000
        /*0012*/ 	.short	0x0070
        /*0014*/ 	.byte	0x00, 0xf0, 0x01, 0x20


	//----- nvinfo : EIATTR_SPARSE_MMA_MASK
	.align		4
.L_26:
        /*0018*/ 	.byte	0x03, 0x50
        /*001a*/ 	.short	0x0000


	//----- nvinfo : EIATTR_MAXREG_COUNT
	.align		4
        /*001c*/ 	.byte	0x03, 0x1b
        /*001e*/ 	.short	0x00ff


	//----- nvinfo : EIATTR_NUM_BARRIERS
	.align		4
        /*0020*/ 	.byte	0x02, 0x4c
        /*0022*/ 	.byte	0x02
	.zero		1


	//----- nvinfo : EIATTR_EXTERNS
	.align		4
        /*0024*/ 	.byte	0x04, 0x0f
        /*0026*/ 	.short	(.L_28 - .L_27)


	//   ....[0]....
	.align		4
.L_27:
        /*0028*/ 	.word	index@(__assertfail)


	//----- nvinfo : EIATTR_ANNOTATIONS
	.align		4
.L_28:
        /*002c*/ 	.byte	0x04, 0x55
        /*002e*/ 	.short	(.L_30 - .L_29)


	//   ....[0]....
.L_29:
        /*0030*/ 	.word	0x00000001
        /*0034*/ 	.byte	0xa0, 0x23, 0x00, 0x00, 0x01, 0x00, 0x00, 0x00, 0x70, 0x24, 0x00, 0x00, 0x01, 0x00, 0x00, 0x00
        /* <DEDUP_REMOVED lines=2050> */
        /*8064*/ 	.byte	0x70, 0x58, 0x02, 0x00, 0x01, 0x00, 0x00, 0x00, 0x80, 0x58, 0x02, 0x00


	//----- nvinfo : EIATTR_MERCURY_ISA_VERSION
	.align		4
.L_30:
        /*8070*/ 	.byte	0x03, 0x5f
        /*8072*/ 	.short	0x0101


	//----- nvinfo : EIATTR_COOP_GROUP_MASK_REGIDS
	.align		4
        /*8074*/ 	.byte	0x04, 0x29
        /*8076*/ 	.short	(.L_32 - .L_31)


	//   ....[0]....
.L_31:
        /*8078*/ 	.word	0xffffffff


	//   ....[1]....
        /*807c*/ 	.word	0xffffffff


	//   ....[2]....
        /*8080*/ 	.word	0xffffffff


	//   ....[3]....
        /*8084*/ 	.word	0xffffffff


	//   ....[4]....
        /*8088*/ 	.word	0xffffffff


	//   ....[5]....
        /*808c*/ 	.word	0xffffffff


	//   ....[6]....
        /*8090*/ 	.word	0xffffffff


	//   ....[7]....
        /*8094*/ 	.word	0xffffffff


	//   ....[8]....
        /*8098*/ 	.word	0xffffffff


	//   ....[9]....
        /*809c*/ 	.word	0xffffffff


	//   ....[10]....
        /*80a0*/ 	.word	0xffffffff


	//   ....[11]....
        /*80a4*/ 	.word	0xffffffff


	//   ....[12]....
        /*80a8*/ 	.word	0xffffffff


	//   ....[13]....
        /*80ac*/ 	.word	0xffffffff


	//   ....[14]....
        /*80b0*/ 	.word	0xffffffff


	//   ....[15]....
        /*80b4*/ 	.word	0xffffffff


	//   ....[16]....
        /*80b8*/ 	.word	0xffffffff


	//   ....[17]....
        /*80bc*/ 	.word	0xffffffff


	//   ....[18]....
        /*80c0*/ 	.word	0xffffffff


	//   ....[19]....
        /*80c4*/ 	.word	0xffffffff


	//   ....[20]....
        /*80c8*/ 	.word	0xffffffff


	//----- nvinfo : EIATTR_COOP_GROUP_INSTR_OFFSETS
	.align		4
.L_32:
        /*80cc*/ 	.byte	0x04, 0x28
        /*80ce*/ 	.short	(.L_34 - .L_33)


	//   ....[0]....
.L_33:
        /*80d0*/ 	.word	0x00000060


	//   ....[1]....
        /*80d4*/ 	.word	0x000001b0


	//   ....[2]....
        /*80d8*/ 	.word	0x000002f0


	//   ....[3]....
        /*80dc*/ 	.word	0x000004a0


	//   ....[4]....
        /*80e0*/ 	.word	0x00000670


	//   ....[5]....
        /*80e4*/ 	.word	0x00004320


	//   ....[6]....
        /*80e8*/ 	.word	0x00004340


	//   ....[7]....
        /*80ec*/ 	.word	0x00004360


	//   ....[8]....
        /*80f0*/ 	.word	0x00004380


	//   ....[9]....
        /*80f4*/ 	.word	0x0000c820


	//   ....[10]....
        /*80f8*/ 	.word	0x0000c830


	//   ....[11]....
        /*80fc*/ 	.word	0x0000c8b0


	//   ....[12]....
        /*8100*/ 	.word	0x0000c980


	//   ....[13]....
        /*8104*/ 	.word	0x00018ab0


	//   ....[14]....
        /*8108*/ 	.word	0x00018ac0


	//   ....[15]....
        /*810c*/ 	.word	0x00018b40


	//   ....[16]....
        /*8110*/ 	.word	0x00018b50


	//   ....[17]....
        /*8114*/ 	.word	0x000223d0


	//   ....[18]....
        /*8118*/ 	.word	0x00022400


	//   ....[19]....
        /*811c*/ 	.word	0x00022450


	//   ....[20]....
        /*8120*/ 	.word	0x00022460


	//----- nvinfo : EIATTR_SYSCALL_OFFSETS
	.align		4
.L_34:
        /*8124*/ 	.byte	0x04, 0x46
        /*8126*/ 	.short	(.L_36 - .L_35)


	//   ....[0]....
.L_35:
        /*8128*/ 	.word	0x00024830


	//   ....[1]....
        /*812c*/ 	.word	0x00024920


	//----- nvinfo : EIATTR_MBARRIER_INSTR_OFFSETS
	.align		4
.L_36:
        /*8130*/ 	.byte	0x04, 0x39
        /*8132*/ 	.short	(.L_38 - .L_37)


	//   ....[0]....
.L_37:
        /*8134*/ 	.word	0x000002c0
        /*8138*/ 	.word	0x000000ff
        /*813c*/ 	.word	0x00050040
        /*8140*/ 	.short	0x0100
        /*8142*/ 	.byte	0x08
	.zero		1


	//   ....[1]....
        /*8144*/ 	.word	0x000002d0
        /*8148*/ 	.word	0x000000ff
        /*814c*/ 	.word	0x00050048
        /*8150*/ 	.short	0x0100
        /*8152*/ 	.byte	0x08
	.zero		1


	//   ....[2]....
        /*8154*/ 	.word	0x00000410
        /*8158*/ 	.word	0x000000ff
        /*815c*/ 	.word	0x00050000
        /*8160*/ 	.short	0x0100
        /*8162*/ 	.byte	0x08
	.zero		1


	//   ....[3]....
        /*8164*/ 	.word	0x00000420
        /*8168*/ 	.word	0x000000ff
        /*816c*/ 	.word	0x00050020
        /*8170*/ 	.short	0x0100
        /*8172*/ 	.byte	0x08
	.zero		1


	//   ....[4]....
        /*8174*/ 	.word	0x00000430
        /*8178*/ 	.word	0x000000ff
        /*817c*/ 	.word	0x00050008
        /*8180*/ 	.short	0x0100
        /*8182*/ 	.byte	0x08
	.zero		1


	//   ....[5]....
        /*8184*/ 	.word	0x00000440
        /*8188*/ 	.word	0x000000ff
        /*818c*/ 	.word	0x00050028
        /*8190*/ 	.short	0x0100
        /*8192*/ 	.byte	0x08
	.zero		1


	//   ....[6]....
        /*8194*/ 	.word	0x00000450
        /*8198*/ 	.word	0x000000ff
        /*819c*/ 	.word	0x00050010
        /*81a0*/ 	.short	0x0100
        /*81a2*/ 	.byte	0x08
	.zero		1


	//   ....[7]....
        /*81a4*/ 	.word	0x00000460
        /*81a8*/ 	.word	0x000000ff
        /*81ac*/ 	.word	0x00050030
        /*81b0*/ 	.short	0x0100
        /*81b2*/ 	.byte	0x08
	.zero		1


	//   ....[8]....
        /*81b4*/ 	.word	0x00000470
        /*81b8*/ 	.word	0x000000ff
        /*81bc*/ 	.word	0x00050018
        /*81c0*/ 	.short	0x0100
        /*81c2*/ 	.byte	0x08
	.zero		1


	//   ....[9]....
        /*81c4*/ 	.word	0x00000480
        /*81c8*/ 	.word	0x000000ff
        /*81cc*/ 	.word	0x00050038
        /*81d0*/ 	.short	0x0100
        /*81d2*/ 	.byte	0x08
	.zero		1


	//   ....[10]....
        /*81d4*/ 	.word	0x000005d0
        /*81d8*/ 	.word	0x000000ff
        /*81dc*/ 	.word	0x00050050
        /*81e0*/ 	.short	0x0100
        /*81e2*/ 	.byte	0x08
	.zero		1


	//   ....[11]....
        /*81e4*/ 	.word	0x000005e0
        /*81e8*/ 	.word	0x000000ff
        /*81ec*/ 	.word	0x00050070
        /*81f0*/ 	.short	0x0100
        /*81f2*/ 	.byte	0x08
	.zero		1


	//   ....[12]....
        /*81f4*/ 	.word	0x000005f0
        /*81f8*/ 	.word	0x000000ff
        /*81fc*/ 	.word	0x00050058
        /*8200*/ 	.short	0x0100
        /*8202*/ 	.byte	0x08
	.zero		1


	//   ....[13]....
        /*8204*/ 	.word	0x00000600
        /*8208*/ 	.word	0x000000ff
        /*820c*/ 	.word	0x00050078
        /*8210*/ 	.short	0x0100
        /*8212*/ 	.byte	0x08
	.zero		1


	//   ....[14]....
        /*8214*/ 	.word	0x00000610
        /*8218*/ 	.word	0x000000ff
        /*821c*/ 	.word	0x00050060
        /*8220*/ 	.short	0x0100
        /*8222*/ 	.byte	0x08
	.zero		1


	//   ....[15]....
        /*8224*/ 	.word	0x00000620
        /*8228*/ 	.word	0x000000ff
        /*822c*/ 	.word	0x00050080
        /*8230*/ 	.short	0x0100
        /*8232*/ 	.byte	0x08
	.zero		1


	//   ....[16]....
        /*8234*/ 	.word	0x00000630
        /*8238*/ 	.word	0x000000ff
        /*823c*/ 	.word	0x00050068
        /*8240*/ 	.short	0x0100
        /*8242*/ 	.byte	0x08
	.zero		1


	//   ....[17]....
        /*8244*/ 	.word	0x00000640
        /*8248*/ 	.word	0x000000ff
        /*824c*/ 	.word	0x00050088
        /*8250*/ 	.short	0x0100
        /*8252*/ 	.byte	0x08
	.zero		1


	//   ....[18]....
        /*8254*/ 	.word	0x00000840
        /*8258*/ 	.word	0x00000005
        /*825c*/ 	.word	0x00050048
        /*8260*/ 	.short	0x010a
        /*8262*/ 	.byte	0x3f
	.zero		1


	//   ....[19]....
        /*8264*/ 	.word	0x00000d50
        /*8268*/ 	.word	0x00000005
        /*826c*/ 	.word	0x00050020
        /*8270*/ 	.short	0x010a
        /*8272*/ 	.byte	0x3f
	.zero		1


	//   ....[20]....
        /*8274*/ 	.word	0x00001150
        /*8278*/ 	.word	0x00000006
        /*827c*/ 	.word	0x00050020
        /*8280*/ 	.short	0x010a
        /*8282*/ 	.byte	0x3f
	.zero		1


	//   ....[21]....
        /*8284*/ 	.word	0x00001620
        /*8288*/ 	.word	0x00000005
        /*828c*/ 	.word	0x00050020
        /*8290*/ 	.short	0x010a
        /*8292*/ 	.byte	0x3f
	.zero		1


	//   ....[22]....
        /*8294*/ 	.word	0x00001a80
        /*8298*/ 	.word	0x00000008
        /*829c*/ 	.word	0x00050020
        /*82a0*/ 	.short	0x010a
        /*82a2*/ 	.byte	0x3f
	.zero		1


	//   ....[23]....
        /*82a4*/ 	.word	0x00001fa0
        /*82a8*/ 	.word	0x000000fc
        /*82ac*/ 	.word	0x00050040
        /*82b0*/ 	.short	0x010a
        /*82b2*/ 	.byte	0x3f
	.zero		1


	//   ....[24]....
        /*82b4*/ 	.word	0x00002080
        /*82b8*/ 	.word	0x000000fc
        /*82bc*/ 	.word	0x00050000
        /*82c0*/ 	.short	0x010a
        /*82c2*/ 	.byte	0x3f
	.zero		1


	//   ....[25]....
        /*82c4*/ 	.word	0x000052c0
        /*82c8*/ 	.word	0x000000fc
        /*82cc*/ 	.word	0x00050008
        /*82d0*/ 	.short	0x010a
        /*82d2*/ 	.byte	0x3f
	.zero		1


	//   ....[26]....
        /*82d4*/ 	.word	0x0000a390
        /*82d8*/ 	.word	0x00000000
        /*82dc*/ 	.word	0x00000000
        /*82e0*/ 	.short	0x0101
        /*82e2*/ 	.byte	0x3f
	.zero		1


	//   ....[27]....
        /*82e4*/ 	.word	0x0000a470
        /*82e8*/ 	.word	0x00000000
        /*82ec*/ 	.word	0x00050000
        /*82f0*/ 	.short	0x010a
        /*82f2*/ 	.byte	0x3f
	.zero		1


	//   ....[28]....
        /*82f4*/ 	.word	0x0000b6a0
        /*82f8*/ 	.word	0x00000000
        /*82fc*/ 	.word	0x00050020
        /*8300*/ 	.short	0x010a
        /*8302*/ 	.byte	0x3f
	.zero		1


	//   ....[29]....
        /*8304*/ 	.word	0x0000cb50
        /*8308*/ 	.word	0x00000003
        /*830c*/ 	.word	0x00000000
        /*8310*/ 	.short	0x0101
        /*8312*/ 	.byte	0x3f
	.zero		1


	//   ....[30]....
        /*8314*/ 	.word	0x0000ed20
        /*8318*/ 	.word	0x00000003
        /*831c*/ 	.word	0x00050000
        /*8320*/ 	.short	0x010a
        /*8322*/ 	.byte	0x3f
	.zero		1


	//   ....[31]....
        /*8324*/ 	.word	0x00015c40
        /*8328*/ 	.word	0x00000002
        /*832c*/ 	.word	0x00000000
        /*8330*/ 	.short	0x0101
        /*8332*/ 	.byte	0x3f
	.zero		1


	//   ....[32]....
        /*8334*/ 	.word	0x00015cc0
        /*8338*/ 	.word	0x00000000
        /*833c*/ 	.word	0x00050020
        /*8340*/ 	.short	0x010a
        /*8342*/ 	.byte	0x3f
	.zero		1


	//   ....[33]....
        /*8344*/ 	.word	0x00016190
        /*8348*/ 	.word	0x00000000
        /*834c*/ 	.word	0x00050000
        /*8350*/ 	.short	0x010a
        /*8352*/ 	.byte	0x3f
	.zero		1


	//   ....[34]....
        /*8354*/ 	.word	0x00017460
        /*8358*/ 	.word	0x00000000
        /*835c*/ 	.word	0x00050020
        /*8360*/ 	.short	0x010a
        /*8362*/ 	.byte	0x3f
	.zero		1


	//   ....[35]....
        /*8364*/ 	.word	0x00018d90
        /*8368*/ 	.word	0x00000003
        /*836c*/ 	.word	0x00000000
        /*8370*/ 	.short	0x0101
        /*8372*/ 	.byte	0x3f
	.zero		1


	//   ....[36]....
        /*8374*/ 	.word	0x0001af80
        /*8378*/ 	.word	0x00000003
        /*837c*/ 	.word	0x00050000
        /*8380*/ 	.short	0x010a
        /*8382*/ 	.byte	0x3f
	.zero		1


	//   ....[37]....
        /*8384*/ 	.word	0x00021e10
        /*8388*/ 	.word	0x00000000
        /*838c*/ 	.word	0x00000000
        /*8390*/ 	.short	0x0101
        /*8392*/ 	.byte	0x3f
	.zero		1


	//   ....[38]....
        /*8394*/ 	.word	0x00021e90
        /*8398*/ 	.word	0x00000000
        /*839c*/ 	.word	0x00050020
        /*83a0*/ 	.short	0x010a
        /*83a2*/ 	.byte	0x3f
	.zero		1


	//----- nvinfo : EIATTR_NUM_MBARRIERS
	.align		4
.L_38:
        /*83a4*/ 	.byte	0x03, 0x38
        /*83a6*/ 	.short	0x0012


	//----- nvinfo : EIATTR_EXIT_INSTR_OFFSETS
	.align		4
        /*83a8*/ 	.byte	0x04, 0x1c
        /*83aa*/ 	.short	(.L_40 - .L_39)


	//   ....[0]....
.L_39:
        /*83ac*/ 	.word	0x00028230


	//----- nvinfo : EIATTR_MAX_THREADS
	.align		4
.L_40:
        /*83b0*/ 	.byte	0x04, 0x05
        /*83b2*/ 	.short	(.L_42 - .L_41)
.L_41:
        /*83b4*/ 	.word	0x00000080
        /*83b8*/ 	.word	0x00000001
        /*83bc*/ 	.word	0x00000001


	//----- nvinfo : EIATTR_CRS_STACK_SIZE
	.align		4
.L_42:
        /*83c0*/ 	.byte	0x04, 0x1e
        /*83c2*/ 	.short	(.L_44 - .L_43)
.L_43:
        /*83c4*/ 	.word	0x00000000


	//----- nvinfo : EIATTR_CBANK_PARAM_SIZE
	.align		4
.L_44:
        /*83c8*/ 	.byte	0x03, 0x19
        /*83ca*/ 	.short	0x0870


	//----- nvinfo : EIATTR_PARAM_CBANK
	.align		4
        /*83cc*/ 	.byte	0x04, 0x0a
        /*83ce*/ 	.short	(.L_46 - .L_45)
	.align		4
.L_45:
        /*83d0*/ 	.word	index@(.nv.constant0._ZN7cutlass13device_kernelINS_4fmha6kernel13FmhaKernelTmaINS1_10collective15FmhaMainloopTmaINS_10bfloat16_tEfN4cute5tupleIJNS7_1CILi64EEESA_NS9_ILi512EEEEEENS4_12CausalFusionEJEEENS4_15FmhaFwdEpilogueIS6_fNS8_IJSA_SB_SA_EEEEEJEEEEEvNT_6ParamsE)
        /*83d4*/ 	.short	0x0210
        /*83d6*/ 	.short	0x0870


	//----- nvinfo : EIATTR_SW_WAR
	.align		4
.L_46:
        /*83d8*/ 	.byte	0x04, 0x36
        /*83da*/ 	.short	(.L_48 - .L_47)
.L_47:
        /*83dc*/ 	.word	0x00000008
.L_48:


//--------------------- .nv.callgraph             --------------------------
	.section	.nv.callgraph,"",@"SHT_CUDA_CALLGRAPH"
	.align	4
	.sectionentsize	8
	.align		4
        /*0000*/ 	.word	0x00000000
	.align		4
        /*0004*/ 	.word	0xffffffff
	.align		4
        /*0008*/ 	.word	index@(_ZN7cutlass13device_kernelINS_4fmha6kernel13FmhaKernelTmaINS1_10collective15FmhaMainloopTmaINS_10bfloat16_tEfN4cute5tupleIJNS7_1CILi64EEESA_NS9_ILi512EEEEEENS4_12CausalFusionEJEEENS4_15FmhaFwdEpilogueIS6_fNS8_IJSA_SB_SA_EEEEEJEEEEEvNT_6ParamsE)
	.align		4
        /*000c*/ 	.word	index@(__assertfail)
	.align		4
        /*0010*/ 	.word	0x00000000
	.align		4
        /*0014*/ 	.word	0xfffffffe
	.align		4
        /*0018*/ 	.word	0x00000000
	.align		4
        /*001c*/ 	.word	0xfffffffd
	.align		4
        /*0020*/ 	.word	0x00000000
	.align		4
        /*0024*/ 	.word	0xfffffffc


//--------------------- .nv.constant4             --------------------------
	.section	.nv.constant4,"a",@progbits
	.align	8
	.align		8
.nv.constant4:
        /*0000*/ 	.dword	__assertfail
	.align		8
        /*0008*/ 	.dword	__unnamed_1
	.align		8
        /*0010*/ 	.dword	__unnamed_2
	.align		8
        /*0018*/ 	.dword	_ZN39_INTERNAL_cd65b28c_4_k_cu_23f58471_28894cuda3std3__45__cpo5beginE
	.align		8
        /*0020*/ 	.dword	_ZN39_INTERNAL_cd65b28c_4_k_cu_23f58471_28894cuda3std3__45__cpo3endE
	.align		8
        /*0028*/ 	.dword	_ZN39_INTERNAL_cd65b28c_4_k_cu_23f58471_28894cuda3std3__45__cpo6cbeginE
	.align		8
        /*0030*/ 	.dword	_ZN39_INTERNAL_cd65b28c_4_k_cu_23f58471_28894cuda3std3__45__cpo4cendE
	.align		8
        /*0038*/ 	.dword	_ZN39_INTERNAL_cd65b28c_4_k_cu_23f58471_28894cuda3std3__441_GLOBAL__N__cd65b28c_4_k_cu_23f58471_28896ignoreE
	.align		8
        /*0040*/ 	.dword	_ZN39_INTERNAL_cd65b28c_4_k_cu_23f58471_28894cuda3std3__419piecewise_constructE
	.align		8
        /*0048*/ 	.dword	_ZN39_INTERNAL_cd65b28c_4_k_cu_23f58471_28894cuda3std3__48in_placeE
	.align		8
        /*0050*/ 	.dword	_ZN39_INTERNAL_cd65b28c_4_k_cu_23f58471_28894cuda3std6ranges3__45__cpo4swapE
	.align		8
        /*0058*/ 	.dword	_ZN39_INTERNAL_cd65b28c_4_k_cu_23f58471_28894cuda3std6ranges3__45__cpo9iter_moveE
	.align		8
        /*0060*/ 	.dword	_ZN39_INTERNAL_cd65b28c_4_k_cu_23f58471_28894cute7productE
	.align		8
        /*0068*/ 	.dword	_ZN39_INTERNAL_cd65b28c_4_k_cu_23f58471_28894cute1_E
	.align		8
        /*0070*/ 	.dword	$str$23
	.align		8
        /*0078*/ 	.dword	$str$24


//--------------------- .text._ZN7cutlass13device_kernelINS_4fmha6kernel13FmhaKernelTmaINS1_10collective15FmhaMainloopTmaINS_10bfloat16_tEfN4cute5tupleIJNS7_1CILi64EEESA_NS9_ILi512EEEEEENS4_12CausalFusionEJEEENS4_15FmhaFwdEpilogueIS6_fNS8_IJSA_SB_SA_EEEEEJEEEEEvNT_6ParamsE --------------------------
	.section	.text._ZN7cutlass13device_kernelINS_4fmha6kernel13FmhaKernelTmaINS1_10collective15FmhaMainloopTmaINS_10bfloat16_tEfN4cute5tupleIJNS7_1CILi64EEESA_NS9_ILi512EEEEEENS4_12CausalFusionEJEEENS4_15FmhaFwdEpilogueIS6_fNS8_IJSA_SB_SA_EEEEEJEEEEEvNT_6ParamsE,"ax",@progbits
	.align	128
.text._ZN7cutlass13device_kernelINS_4fmha6kernel13FmhaKernelTmaINS1_10collective15FmhaMainloopTmaINS_10bfloat16_tEfN4cute5tupleIJNS7_1CILi64EEESA_NS9_ILi512EEEEEENS4_12CausalFusionEJEEENS4_15FmhaFwdEpilogueIS6_fNS8_IJSA_SB_SA_EEEEEJEEEEEvNT_6ParamsE:
        .type           _ZN7cutlass13device_kernelINS_4fmha6kernel13FmhaKernelTmaINS1_10collective15FmhaMainloopTmaINS_10bfloat16_tEfN4cute5tupleIJNS7_1CILi64EEESA_NS9_ILi512EEEEEENS4_12CausalFusionEJEEENS4_15FmhaFwdEpilogueIS6_fNS8_IJSA_SB_SA_EEEEEJEEEEEvNT_6ParamsE,@function
        .size           _ZN7cutlass13device_kernelINS_4fmha6kernel13FmhaKernelTmaINS1_10collective15FmhaMainloopTmaINS_10bfloat16_tEfN4cute5tupleIJNS7_1CILi64EEESA_NS9_ILi512EEEEEENS4_12CausalFusionEJEEENS4_15FmhaFwdEpilogueIS6_fNS8_IJSA_SB_SA_EEEEEJEEEEEvNT_6ParamsE,(.L_x_106 - _ZN7cutlass13device_kernelINS_4fmha6kernel13FmhaKernelTmaINS1_10collective15FmhaMainloopTmaINS_10bfloat16_tEfN4cute5tupleIJNS7_1CILi64EEESA_NS9_ILi512EEEEEENS4_12CausalFusionEJEEENS4_15FmhaFwdEpilogueIS6_fNS8_IJSA_SB_SA_EEEEEJEEEEEvNT_6ParamsE)
        .other          _ZN7cutlass13device_kernelINS_4fmha6kernel13FmhaKernelTmaINS1_10collective15FmhaMainloopTmaINS_10bfloat16_tEfN4cute5tupleIJNS7_1CILi64EEESA_NS9_ILi512EEEEEENS4_12CausalFusionEJEEENS4_15FmhaFwdEpilogueIS6_fNS8_IJSA_SB_SA_EEEEEJEEEEEvNT_6ParamsE,@"STO_CUDA_ENTRY STV_DEFAULT"
_ZN7cutlass13device_kernelINS_4fmha6kernel13FmhaKernelTmaINS1_10collective15FmhaMainloopTmaINS_10bfloat16_tEfN4cute5tupleIJNS7_1CILi64EEESA_NS9_ILi512EEEEEENS4_12CausalFusionEJEEENS4_15FmhaFwdEpilogueIS6_fNS8_IJSA_SB_SA_EEEEEJEEEEEvNT_6ParamsE:
[----:B------:R-:W1:Y:S01]  /*0000*/  LDC R1, c[0x0][0x28] ;  /* 0x00000a00ff017b82 */ /* 0x000e620000000800 */
[----:B------:R-:W2:Y:S01]  /*0010*/  S2R R6, SR_TID.X ;  /* 0x0000000000067919 */ /* 0x000ea20000002100 */
[----:B------:R-:W-:Y:S01]  /*0020*/  ELECT P0, URZ, PT ;  /* 0x00000000003f782f */ /* 0x000fe20003800000 */
[----:B------:R-:W-:Y:S01]  /*0030*/  BSSY B0, `(.L_x_0) ;  /* 0x0000017000007945 */ /* 0x000fe20003800000 */
[----:B-1----:R-:W-:Y:S02]  /*0040*/  IADD3 R1, R1, -0xbf0, RZ ;  /* 0xfffff41001017810 */ /* 0x002fe40007ffe0ff */
[----:B--2---:R-:W-:-:S05]  /*0050*/  SHF.R.U32.HI R201, RZ, 0x5, R6 ;  /* 0x00000005ffc97819 */ /* 0x004fca0000011606 */
[----:B------:R-:W1:Y:S02]  /*0060*/  SHFL.IDX PT, R0, R201, RZ, 0x1f ;  /* 0x00001fffc9007589 */ /* 0x000e6400000e0000 */
[----:B-1----:R-:W-:-:S13]  /*0070*/  ISETP.NE.OR P0, PT, R0, RZ, !P0 ;  /* 0x000000ff0000720c */ /* 0x002fda0004705670 */
[----:B------:R-:W-:Y:S05]  /*0080*/  @P0 BRA `(.L_x_1) ;  /* 0x0000000000440947 */ /* 0x000fea0003800000 */
[----:B------:R-:W1:Y:S02]  /*0090*/  LDC.64 R2, c[0x0][0x198] ;  /* 0x00006600ff027b82 */ /* 0x000e640000000a00 */
[C---:B-1----:R-:W-:Y:S02]  /*00a0*/  IADD3 R0, P0, R2.reuse, 0xf0, RZ ;  /* 0x000000f002007810 */ /* 0x042fe40007f1e0ff */
[C---:B------:R-:W-:Y:S02]  /*00b0*/  IADD3 R4, P1, R2.reuse, 0x1f0, RZ ;  /* 0x000001f002047810 */ /* 0x040fe40007f3e0ff */
[----:B------:R-:W-:Y:S02]  /*00c0*/  IADD3 R5, P2, R2, 0x2f0, RZ ;  /* 0x000002f002057810 */ /* 0x000fe40007f5e0ff */
[----:B------:R-:W-:Y:S01]  /*00d0*/  R2UR UR4, R0 ;  /* 0x00000000000472ca */ /* 0x000fe200000e0000 */
[--C-:B------:R-:W-:Y:S01]  /*00e0*/  IMAD.X R0, RZ, RZ, R3.reuse, P0 ;  /* 0x000000ffff007224 */ /* 0x100fe200000e0603 */
[----:B------:R-:W-:Y:S01]  /*00f0*/  R2UR UR6, R4 ;  /* 0x00000000040672ca */ /* 0x000fe200000e0000 */
[----:B------:R-:W-:Y:S01]  /*0100*/  IMAD.X R2, RZ, RZ, R3, P2 ;  /* 0x000000ffff027224 */ /* 0x000fe200010e0603 */
[----:B------:R-:W-:-:S02]  /*0110*/  IADD3.X R4, RZ, R3, RZ, P1, !PT ;  /* 0x00000003ff047210 */ /* 0x000fc40000ffe4ff */
[----:B------:R-:W-:Y:S02]  /*0120*/  R2UR UR5, R0 ;  /* 0x00000000000572ca */ /* 0x000fe400000e0000 */
[----:B------:R-:W-:Y:S02]  /*0130*/  R2UR UR7, R4 ;  /* 0x00000000040772ca */ /* 0x000fe400000e0000 */
[----:B------:R-:W-:Y:S02]  /*0140*/  R2UR UR8, R5 ;  /* 0x00000000050872ca */ /* 0x000fe400000e0000 */
[----:B------:R-:W-:-:S07]  /*0150*/  R2UR UR9, R2 ;  /* 0x00000000020972ca */ /* 0x000fce00000e0000 */
[----:B------:R1:W-:Y:S02]  /*0160*/  UTMACCTL.PF [UR4] ;  /* 0x00000000040079b9 */ /* 0x0003e40008040000 */
[----:B------:R1:W-:Y:S04]  /*0170*/  UTMACCTL.PF [UR6] ;  /* 0x00000000060079b9 */ /* 0x0003e80008040000 */
[----:B------:R1:W-:Y:S02]  /*0180*/  UTMACCTL.PF [UR8] ;  /* 0x00000000080079b9 */ /* 0x0003e40008040000 */
[----:B-1----:R-:W-:Y:S01]  /*0190*/  NOP ;  /* 0x0000000000007918 */ /* 0x002fe20000000000 */
.L_x_1:
[----:B------:R-:W-:Y:S05]  /*01a0*/  BSYNC B0 ;  /* 0x0000000000007941 */ /* 0x000fea0003800000 */
.L_x_0:
[----:B------:R-:W1:Y:S02]  /*01b0*/  SHFL.IDX PT, R0, R201, RZ, 0x1f ;  /* 0x00001fffc9007589 */ /* 0x000e6400000e0000 */
[----:B-1----:R-:W-:-:S13]  /*01c0*/  ISETP.NE.AND P0, PT, R0, RZ, PT ;  /* 0x000000ff0000720c */ /* 0x002fda0003f05270 */
[----:B------:R-:W-:Y:S05]  /*01d0*/  @P0 BRA `(.L_x_2) ;  /* 0x0000000000440947 */ /* 0x000fea0003800000 */
[----:B------:R-:W-:Y:S01]  /*01e0*/  ELECT P0, URZ, PT ;  /* 0x00000000003f782f */ /* 0x000fe20003800000 */
[----:B------:R-:W-:Y:S01]  /*01f0*/  UMOV UR4, 0x1 ;  /* 0x0000000100047882 */ /* 0x000fe20000000000 */
[----:B------:R-:W-:Y:S01]  /*0200*/  UMOV UR6, 0x80 ;  /* 0x0000008000067882 */ /* 0x000fe20000000000 */
[----:B------:R-:W-:-:S04]  /*0210*/  UIADD3 UR4, -UR4, 0x100000, URZ ;  /* 0x0010000004047890 */ /* 0x000fc8000fffe13f */
[----:B------:R-:W-:Y:S02]  /*0220*/  USHF.L.U32 UR5, UR4, 0xb, URZ ;  /* 0x0000000b04057899 */ /* 0x000fe4000800063f */
[----:B------:R-:W-:Y:S02]  /*0230*/  USHF.L.U32 UR4, UR4, 0x1, URZ ;  /* 0x0000000104047899 */ /* 0x000fe4000800063f */
[----:B------:R-:W-:-:S04]  /*0240*/  UIADD3 UR6, -UR6, 0x100000, URZ ;  /* 0x0010000006067890 */ /* 0x000fc8000fffe13f */
[----:B------:R-:W-:Y:S02]  /*0250*/  USHF.L.U32 UR7, UR6, 0xb, URZ ;  /* 0x0000000b06077899 */ /* 0x000fe4000800063f */
[----:B------:R-:W-:Y:S01]  /*0260*/  USHF.L.U32 UR6, UR6, 0x1, URZ ;  /* 0x0000000106067899 */ /* 0x000fe2000800063f */
[----:B------:R-:W1:Y:S01]  /*0270*/  @P0 S2R R3, SR_CgaCtaId ;  /* 0x0000000000030919 */ /* 0x000e620000008800 */
[----:B------:R-:W-:-:S04]  /*0280*/  @P0 MOV R0, 0x400 ;  /* 0x0000040000000802 */ /* 0x000fc80000000f00 */
[----:B-1----:R-:W-:-:S04]  /*0290*/  @P0 LEA R0, R3, R0, 0x18 ;  /* 0x0000000003000211 */ /* 0x002fc800078ec0ff */
[----:B------:R-:W-:Y:S01]  /*02a0*/  @P0 R2UR UR8, R0 ;  /* 0x00000000000802ca */ /* 0x000fe200000e0000 */
[----:B------:R-:W1:-:S12]  /*02b0*/  FENCE.VIEW.ASYNC.S ;  /* 0x00000000000073c6 */ /* 0x000e580000000000 */
[----:B-1----:R1:W2:Y:S01]  /*02c0*/  SYNCS.EXCH.64 URZ, [UR8+0x50040], UR4 ;  /* 0x05004004083f75b2 */ /* 0x0022a20008000100 */
[----:B------:R1:W3:Y:S01]  /*02d0*/  SYNCS.EXCH.64 URZ, [UR8+0x50048], UR6 ;  /* 0x05004806083f75b2 */ /* 0x0002e20008000100 */
[----:B------:R-:W-:Y:S01]  /*02e0*/  NOP ;  /* 0x0000000000007918 */ /* 0x000fe20000000000 */
.L_x_2:
[----:B------:R-:W4:Y:S01]  /*02f0*/  SHFL.IDX PT, R0, R201, RZ, 0x1f ;  /* 0x00001fffc9007589 */ /* 0x000f2200000e0000 */
[----:B------:R-:W-:Y:S01]  /*0300*/  NOP ;  /* 0x0000000000007918 */ /* 0x000fe20000000000 */
[----:B----4-:R-:W-:-:S13]  /*0310*/  ISETP.NE.AND P0, PT, R0, RZ, PT ;  /* 0x000000ff0000720c */ /* 0x010fda0003f05270 */
[----:B------:R-:W-:Y:S05]  /*0320*/  @P0 BRA `(.L_x_3) ;  /* 0x00000000005c0947 */ /* 0x000fea0003800000 */
[----:B------:R-:W-:Y:S01]  /*0330*/  ELECT P0, URZ, PT ;  /* 0x00000000003f782f */ /* 0x000fe20003800000 */
[----:B-1----:R-:W-:Y:S01]  /*0340*/  UMOV UR4, 0x1 ;  /* 0x0000000100047882 */ /* 0x002fe20000000000 */
        /* <DEDUP_REMOVED lines=12> */
[----:B-1----:R4:W1:Y:S01]  /*0410*/  SYNCS.EXCH.64 URZ, [UR8+0x50000], UR4 ;  /* 0x05000004083f75b2 */ /* 0x0028620008000100 */
[----:B------:R4:W1:Y:S01]  /*0420*/  SYNCS.EXCH.64 URZ, [UR8+0x50020], UR6 ;  /* 0x05002006083f75b2 */ /* 0x0008620008000100 */
[----:B------:R4:W1:Y:S01]  /*0430*/  SYNCS.EXCH.64 URZ, [UR8+0x50008], UR4 ;  /* 0x05000804083f75b2 */ /* 0x0008620008000100 */
[----:B------:R4:W1:Y:S01]  /*0440*/  SYNCS.EXCH.64 URZ, [UR8+0x50028], UR6 ;  /* 0x05002806083f75b2 */ /* 0x0008620008000100 */
[----:B------:R4:W1:Y:S01]  /*0450*/  SYNCS.EXCH.64 URZ, [UR8+0x50010], UR4 ;  /* 0x05001004083f75b2 */ /* 0x0008620008000100 */
[----:B------:R4:W1:Y:S01]  /*0460*/  SYNCS.EXCH.64 URZ, [UR8+0x50030], UR6 ;  /* 0x05003006083f75b2 */ /* 0x0008620008000100 */
[----:B------:R4:W1:Y:S01]  /*0470*/  SYNCS.EXCH.64 URZ, [UR8+0x50018], UR4 ;  /* 0x05001804083f75b2 */ /* 0x0008620008000100 */
[----:B------:R4:W1:Y:S02]  /*0480*/  SYNCS.EXCH.64 URZ, [UR8+0x50038], UR6 ;  /* 0x05003806083f75b2 */ /* 0x0008640008000100 */
[----:B----4-:R-:W-:Y:S01]  /*0490*/  NOP ;  /* 0x0000000000007918 */ /* 0x010fe20000000000 */
.L_x_3:
[----:B------:R-:W4:Y:S01]  /*04a0*/  SHFL.IDX PT, R2, R201, RZ, 0x1f ;  /* 0x00001fffc9027589 */ /* 0x000f2200000e0000 */
[----:B------:R-:W1:Y:S01]  /*04b0*/  LDC R0, c[0x0][0x28c] ;  /* 0x0000a300ff007b82 */ /* 0x000e620000000800 */
        /* <DEDUP_REMOVED lines=26> */
.L_x_4:
[----:B------:R-:W4:Y:S01]  /*0660*/  S2UR UR43, SR_CTAID.X ;  /* 0x00000000002b79c3 */ /* 0x000f220000002500 */
[----:B------:R-:W5:Y:S01]  /*0670*/  SHFL.IDX PT, R201, R201, RZ, 0x1f ;  /* 0x00001fffc9c97589 */ /* 0x000f6200000e0000 */
[----:B------:R-:W-:Y:S02]  /*0680*/  ELECT P0, URZ, PT ;  /* 0x00000000003f782f */ /* 0x000fe40003800000 */
[----:B-1----:R-:W-:Y:S01]  /*0690*/  IADD3 R0, R0, 0x3f, RZ ;  /* 0x0000003f00007810 */ /* 0x002fe20007ffe0ff */
[----:B------:R-:W-:Y:S01]  /*06a0*/  NOP ;  /* 0x0000000000007918 */ /* 0x000fe20000000000 */
[----:B------:R-:W-:Y:S01]  /*06b0*/  SHF.R.S32.HI R2, RZ, 0x1f, R6 ;  /* 0x0000001fff027819 */ /* 0x000fe20000011406 */
[----:B------:R-:W-:Y:S01]  /*06c0*/  BSSY B0, `(.L_x_5) ;  /* 0x0000054000007945 */ /* 0x000fe20003800000 */
[----:B------:R-:W-:Y:S01]  /*06d0*/  SHF.R.S32.HI R3, RZ, 0x1f, R0 ;  /* 0x0000001fff037819 */ /* 0x000fe20000011400 */
[----:B------:R-:W1:Y:S01]  /*06e0*/  S2UR UR36, SR_CTAID.Y ;  /* 0x00000000002479c3 */ /* 0x000e620000002600 */
[----:B------:R-:W-:Y:S01]  /*06f0*/  LEA.HI R2, R2, R6, RZ, 0x7 ;  /* 0x0000000602027211 */ /* 0x000fe200078f38ff */
[----:B------:R-:W-:Y:S01]  /*0700*/  IMAD.MOV.U32 R184, RZ, RZ, RZ ;  /* 0x000000ffffb87224 */ /* 0x000fe200078e00ff */
[----:B------:R-:W-:-:S02]  /*0710*/  LEA.HI R3, R3, R0, RZ, 0x6 ;  /* 0x0000000003037211 */ /* 0x000fc400078f30ff */
[----:B------:R-:W-:Y:S02]  /*0720*/  LOP3.LUT R2, R2, 0xffffff80, RZ, 0xc0, !PT ;  /* 0xffffff8002027812 */ /* 0x000fe400078ec0ff */
[----:B------:R-:W-:Y:S01]  /*0730*/  SHF.R.S32.HI R3, RZ, 0x6, R3 ;  /* 0x00000006ff037819 */ /* 0x000fe20000011403 */
[----:B------:R-:W1:Y:S01]  /*0740*/  S2UR UR37, SR_CTAID.Z ;  /* 0x00000000002579c3 */ /* 0x000e620000002700 */
[----:B------:R-:W-:Y:S01]  /*0750*/  IADD3 R186, R6, -R2, RZ ;  /* 0x8000000206ba7210 */ /* 0x000fe20007ffe0ff */
[----:B----4-:R-:W-:-:S06]  /*0760*/  USHF.L.U32 UR43, UR43, 0x6, URZ ;  /* 0x000000062b2b7899 */ /* 0x010fcc000800063f */
[----:B--23--:R-:W-:Y:S01]  /*0770*/  BAR.SYNC.DEFER_BLOCKING 0x0 ;  /* 0x0000000000007b1d */ /* 0x00cfe20000010000 */
[----:B-----5:R-:W-:Y:S01]  /*0780*/  ISETP.EQ.AND P1, PT, R201, RZ, P0 ;  /* 0x000000ffc900720c */ /* 0x020fe20000722270 */
[----:B------:R-:W-:-:S05]  /*0790*/  IMAD.U32 R4, RZ, RZ, UR43 ;  /* 0x0000002bff047e24 */ /* 0x000fca000f8e00ff */
[----:B------:R-:W-:-:S04]  /*07a0*/  IADD3 R0, R4, 0x7f, RZ ;  /* 0x0000007f04007810 */ /* 0x000fc80007ffe0ff */
[----:B------:R-:W-:-:S04]  /*07b0*/  SHF.R.U32.HI R0, RZ, 0x6, R0 ;  /* 0x00000006ff007819 */ /* 0x000fc80000011600 */
[----:B------:R-:W-:Y:S01]  /*07c0*/  VIMNMX R4, R3, R0, PT ;  /* 0x0000000003047248 */ /* 0x000fe20003fe0100 */
[----:B-1----:R-:W-:Y:S06]  /*07d0*/  @!P1 BRA `(.L_x_6) ;  /* 0x0000000400089947 */ /* 0x002fec0003800000 */
[----:B------:R-:W1:Y:S01]  /*07e0*/  S2R R3, SR_CgaCtaId ;  /* 0x0000000000037919 */ /* 0x000e620000008800 */
[----:B------:R-:W-:Y:S01]  /*07f0*/  MOV R2, 0x400 ;  /* 0x0000040000027802 */ /* 0x000fe20000000f00 */
[----:B------:R-:W-:Y:S01]  /*0800*/  IMAD.MOV.U32 R6, RZ, RZ, 0x1 ;  /* 0x00000001ff067424 */ /* 0x000fe200078e00ff */
[----:B------:R-:W-:Y:S02]  /*0810*/  ISETP.NE.AND P3, PT, R186, RZ, PT ;  /* 0x000000ffba00720c */ /* 0x000fe40003f65270 */
[----:B-1----:R-:W-:Y:S02]  /*0820*/  LEA R5, R3, R2, 0x18 ;  /* 0x0000000203057211 */ /* 0x002fe400078ec0ff */
[----:B------:R-:W-:-:S09]  /*0830*/  SHF.L.U32 R2, R6, 0x1f, RZ ;  /* 0x0000001f06027819 */ /* 0x000fd200000006ff */
.L_x_7:
[----:B-1----:R1:W2:Y:S02]  /*0840*/  SYNCS.PHASECHK.TRANS64.TRYWAIT P2, [R5+URZ+0x50048], R2 ;  /* 0x05004802050075a7 */ /* 0x0022a4000804017f */
[----:B--2---:R-:W-:Y:S05]  /*0850*/  @!P2 NANOSLEEP.SYNCS 0x989680 ;  /* 0x009896800000a95d */ /* 0x004fea0003900000 */
[----:B------:R-:W2:Y:S02]  /*0860*/  @!P2 SYNCS.PHASECHK.TRANS64 P2, [R5+URZ+0x50048], R2 ;  /* 0x050048020500a5a7 */ /* 0x000ea4000804007f */
[----:B--2---:R-:W-:Y:S05]  /*0870*/  @!P2 BRA `(.L_x_7) ;  /* 0xfffffffc00f0a947 */ /* 0x004fea000383ffff */
[----:B------:R-:W-:Y:S05]  /*0880*/  @P3 BRA `(.L_x_8) ;  /* 0x0000000000183947 */ /* 0x000fea0003800000 */
[----:B------:R-:W2:Y:S01]  /*0890*/  S2R R3, SR_TID.X ;  /* 0x0000000000037919 */ /* 0x000ea20000002100 */
[----:B-1----:R-:W-:-:S04]  /*08a0*/  MOV R2, 0x10000 ;  /* 0x0001000000027802 */ /* 0x002fc80000000f00 */
[----:B------:R3:W-:Y:S01]  /*08b0*/  SYNCS.ARRIVE.TRANS64 RZ, [R5+URZ+0x50040], R2 ;  /* 0x0500400205ff79a7 */ /* 0x0007e2000800003f */
[----:B--2---:R-:W-:-:S13]  /*08c0*/  LOP3.LUT P2, RZ, R3, 0x1f, RZ, 0xc0, !PT ;  /* 0x0000001f03ff7812 */ /* 0x004fda000784c0ff */
[----:B---3--:R-:W-:Y:S05]  /*08d0*/  @!P2 BRA `(.L_x_8) ;  /* 0x000000000004a947 */ /* 0x008fea0003800000 */
[----:B------:R-:W-:Y:S01]  /*08e0*/  BPT.TRAP 0x1 ;  /* 0x000000040000795c */ /* 0x000fe20000300000 */
.L_x_8:
[----:B-1----:R-:W1:Y:S01]  /*08f0*/  LDC.64 R2, c[0x0][0x198] ;  /* 0x00006600ff027b82 */ /* 0x002e620000000a00 */
[----:B------:R-:W-:Y:S01]  /*0900*/  R2UR UR40, R5 ;  /* 0x00000000052872ca */ /* 0x000fe200000e0000 */
[----:B------:R-:W-:Y:S01]  /*0910*/  UMOV UR6, 0x0 ;  /* 0x0000000000067882 */ /* 0x000fe20000000000 */
[----:B------:R-:W-:Y:S01]  /*0920*/  UMOV UR7, 0x10000000 ;  /* 0x1000000000077882 */ /* 0x000fe20000000000 */
[----:B------:R-:W-:Y:S01]  /*0930*/  UMOV UR42, URZ ;  /* 0x0000003f002a7c82 */ /* 0x000fe20008000000 */
[----:B------:R-:W-:Y:S01]  /*0940*/  UMOV UR44, UR36 ;  /* 0x00000024002c7c82 */ /* 0x000fe20008000000 */
[----:B------:R-:W-:Y:S01]  /*0950*/  UMOV UR45, UR37 ;  /* 0x00000025002d7c82 */ /* 0x000fe20008000000 */
[----:B------:R-:W-:Y:S01]  /*0960*/  UMOV UR18, 0x40 ;  /* 0x0000004000127882 */ /* 0x000fe20000000000 */
[----:B------:R-:W-:Y:S01]  /*0970*/  UMOV UR19, UR43 ;  /* 0x0000002b00137c82 */ /* 0x000fe20008000000 */
[----:B------:R-:W-:Y:S01]  /*0980*/  UMOV UR20, UR36 ;  /* 0x0000002400147c82 */ /* 0x000fe20008000000 */
[----:B------:R-:W-:Y:S01]  /*0990*/  UMOV UR21, UR37 ;  /* 0x0000002500157c82 */ /* 0x000fe20008000000 */
[----:B------:R-:W-:Y:S01]  /*09a0*/  UMOV UR10, 0x80 ;  /* 0x00000080000a7882 */ /* 0x000fe20000000000 */
[----:B------:R-:W-:Y:S01]  /*09b0*/  UMOV UR11, UR43 ;  /* 0x0000002b000b7c82 */ /* 0x000fe20008000000 */
[----:B------:R-:W-:Y:S01]  /*09c0*/  UMOV UR12, UR36 ;  /* 0x00000024000c7c82 */ /* 0x000fe20008000000 */
[----:B------:R-:W-:-:S02]  /*09d0*/  UIADD3 UR41, UR40, 0x50040, URZ ;  /* 0x0005004028297890 */ /* 0x000fc4000fffe03f */
[----:B------:R-:W-:Y:S02]  /*09e0*/  UIADD3 UR16, UR40, 0x2000, URZ ;  /* 0x0000200028107890 */ /* 0x000fe4000fffe03f */
[----:B------:R-:W-:Y:S01]  /*09f0*/  UIADD3 UR8, UR40, 0x4000, URZ ;  /* 0x0000400028087890 */ /* 0x000fe2000fffe03f */
[----:B------:R-:W-:Y:S02]  /*0a00*/  UMOV UR13, UR37 ;  /* 0x00000025000d7c82 */ /* 0x000fe40008000000 */
[----:B------:R-:W-:Y:S01]  /*0a10*/  UMOV UR17, UR41 ;  /* 0x0000002900117c82 */ /* 0x000fe20008000000 */
[----:B------:R-:W-:Y:S01]  /*0a20*/  UIADD3 UR32, UR40, 0x6000, URZ ;  /* 0x0000600028207890 */ /* 0x000fe2000fffe03f */
[----:B-1----:R-:W-:Y:S01]  /*0a30*/  IADD3 R6, P2, R2, 0xf0, RZ ;  /* 0x000000f002067810 */ /* 0x002fe20007f5e0ff */
[----:B------:R-:W-:Y:S01]  /*0a40*/  UMOV UR9, UR41 ;  /* 0x0000002900097c82 */ /* 0x000fe20008000000 */
[----:B------:R-:W-:Y:S02]  /*0a50*/  UIADD3 UR24, UR40, 0x8000, URZ ;  /* 0x0000800028187890 */ /* 0x000fe4000fffe03f */
[----:B------:R-:W-:Y:S01]  /*0a60*/  R2UR UR4, R6 ;  /* 0x00000000060472ca */ /* 0x000fe200000e0000 */
[----:B------:R-:W-:Y:S01]  /*0a70*/  IMAD.X R2, RZ, RZ, R3, P2 ;  /* 0x000000ffff027224 */ /* 0x000fe200010e0603 */
[----:B------:R-:W-:Y:S01]  /*0a80*/  UMOV UR34, 0xc0 ;  /* 0x000000c000227882 */ /* 0x000fe20000000000 */
[----:B------:R-:W-:Y:S01]  /*0a90*/  UMOV UR35, UR43 ;  /* 0x0000002b00237c82 */ /* 0x000fe20008000000 */
[----:B------:R-:W-:Y:S01]  /*0aa0*/  UMOV UR33, UR41 ;  /* 0x0000002900217c82 */ /* 0x000fe20008000000 */
[----:B------:R-:W-:Y:S01]  /*0ab0*/  UMOV UR26, 0x100 ;  /* 0x00000100001a7882 */ /* 0x000fe20000000000 */
[----:B------:R-:W-:Y:S01]  /*0ac0*/  R2UR UR5, R2 ;  /* 0x00000000020572ca */ /* 0x000fe200000e0000 */
[----:B------:R-:W-:Y:S01]  /*0ad0*/  UMOV UR27, UR43 ;  /* 0x0000002b001b7c82 */ /* 0x000fe20008000000 */
[----:B------:R-:W-:Y:S01]  /*0ae0*/  UMOV UR28, UR36 ;  /* 0x00000024001c7c82 */ /* 0x000fe20008000000 */
[----:B------:R-:W-:Y:S01]  /*0af0*/  UMOV UR29, UR37 ;  /* 0x00000025001d7c82 */ /* 0x000fe20008000000 */
[----:B------:R-:W-:-:S09]  /*0b00*/  UMOV UR25, UR41 ;  /* 0x0000002900197c82 */ /* 0x000fd20008000000 */
[----:B------:R1:W-:Y:S01]  /*0b10*/  UTMALDG.4D [UR40], [UR4], desc[UR6] ;  /* 0x00000628040075b4 */ /* 0x0003e20008019000 */
[----:B------:R2:W-:Y:S01]  /*0b20*/  UTMALDG.4D [UR16], [UR4], desc[UR6] ;  /* 0x00000610040075b4 */ /* 0x0005e20008019000 */
[----:B------:R3:W-:Y:S01]  /*0b30*/  UTMALDG.4D [UR8], [UR4], desc[UR6] ;  /* 0x00000608040075b4 */ /* 0x0007e20008019000 */
[----:B------:R4:W-:Y:S01]  /*0b40*/  UTMALDG.4D [UR32], [UR4], desc[UR6] ;  /* 0x00000620040075b4 */ /* 0x0009e20008019000 */
[----:B-1----:R-:W-:Y:S01]  /*0b50*/  UMOV UR42, 0x1c0 ;  /* 0x000001c0002a7882 */ /* 0x002fe20000000000 */
[----:B------:R4:W-:Y:S01]  /*0b60*/  UTMALDG.4D [UR24], [UR4], desc[UR6] ;  /* 0x00000618040075b4 */ /* 0x0009e20008019000 */
[----:B--2---:R-:W-:Y:S01]  /*0b70*/  UIADD3 UR16, UR40, 0xa000, URZ ;  /* 0x0000a00028107890 */ /* 0x004fe2000fffe03f */
[----:B------:R-:W-:Y:S01]  /*0b80*/  UMOV UR18, 0x140 ;  /* 0x0000014000127882 */ /* 0x000fe20000000000 */
[----:B---3--:R-:W-:-:S07]  /*0b90*/  UIADD3 UR8, UR40, 0xc000, URZ ;  /* 0x0000c00028087890 */ /* 0x008fce000fffe03f */
[----:B------:R4:W-:Y:S01]  /*0ba0*/  UTMALDG.4D [UR16], [UR4], desc[UR6] ;  /* 0x00000610040075b4 */ /* 0x0009e20008019000 */
[----:B------:R-:W-:Y:S01]  /*0bb0*/  UIADD3 UR40, UR40, 0xe000, URZ ;  /* 0x0000e00028287890 */ /* 0x000fe2000fffe03f */
[----:B------:R-:W-:Y:S02]  /*0bc0*/  UMOV UR10, 0x180 ;  /* 0x00000180000a7882 */ /* 0x000fe40000000000 */
[----:B------:R4:W-:Y:S06]  /*0bd0*/  UTMALDG.4D [UR8], [UR4], desc[UR6] ;  /* 0x00000608040075b4 */ /* 0x0009ec0008019000 */
[----:B------:R4:W-:Y:S02]  /*0be0*/  UTMALDG.4D [UR40], [UR4], desc[UR6] ;  /* 0x00000628040075b4 */ /* 0x0009e40008019000 */
[----:B----4-:R-:W-:Y:S01]  /*0bf0*/  NOP ;  /* 0x0000000000007918 */ /* 0x010fe20000000000 */
.L_x_6:
[----:B------:R-:W-:Y:S05]  /*0c00*/  BSYNC B0 ;  /* 0x0000000000007941 */ /* 0x000fea0003800000 */
.L_x_5:
[----:B------:R-:W-:Y:S01]  /*0c10*/  BSSY B0, `(.L_x_9) ;  /* 0x0000133000007945 */ /* 0x000fe20003800000 */
[----:B------:R-:W-:Y:S01]  /*0c20*/  SHF.L.U32 R12, R4, 0x1, RZ ;  /* 0x00000001040c7819 */ /* 0x000fe200000006ff */
[----:B------:R-:W-:Y:S01]  /*0c30*/  IMAD.MOV.U32 R11, RZ, RZ, 0x1 ;  /* 0x00000001ff0b7424 */ /* 0x000fe200078e00ff */
[----:B------:R-:W-:Y:S01]  /*0c40*/  MOV R13, 0x1 ;  /* 0x00000001000d7802 */ /* 0x000fe20000000f00 */
[----:B------:R-:W-:Y:S01]  /*0c50*/  IMAD.MOV.U32 R7, RZ, RZ, RZ ;  /* 0x000000ffff077224 */ /* 0x000fe200078e00ff */
[----:B------:R-:W-:Y:S06]  /*0c60*/  @!P1 BRA `(.L_x_10) ;  /* 0x0000001000b49947 */ /* 0x000fec0003800000 */
[----:B------:R-:W1:Y:S01]  /*0c70*/  S2R R5, SR_TID.X ;  /* 0x0000000000057919 */ /* 0x000e620000002100 */
[----:B------:R-:W2:Y:S01]  /*0c80*/  LDC.64 R2, c[0x0][0x198] ;  /* 0x00006600ff027b82 */ /* 0x000ea20000000a00 */
[----:B------:R-:W-:Y:S01]  /*0c90*/  ISETP.GE.AND P1, PT, R4, 0x1, PT ;  /* 0x000000010400780c */ /* 0x000fe20003f26270 */
[----:B------:R-:W-:Y:S01]  /*0ca0*/  IMAD.MOV.U32 R7, RZ, RZ, RZ ;  /* 0x000000ffff077224 */ /* 0x000fe200078e00ff */
[----:B------:R-:W-:Y:S02]  /*0cb0*/  MOV R184, RZ ;  /* 0x000000ff00b87202 */ /* 0x000fe40000000f00 */
[----:B-1----:R-:W-:-:S09]  /*0cc0*/  LOP3.LUT R10, R5, 0x1f, RZ, 0xc0, !PT ;  /* 0x0000001f050a7812 */ /* 0x002fd200078ec0ff */
[----:B------:R-:W-:Y:S05]  /*0cd0*/  @!P1 BRA `(.L_x_11) ;  /* 0x0000000800289947 */ /* 0x000fea0003800000 */
[----:B------:R-:W1:Y:S01]  /*0ce0*/  S2R R6, SR_CgaCtaId ;  /* 0x0000000000067919 */ /* 0x000e620000008800 */
[----:B------:R-:W-:Y:S01]  /*0cf0*/  MOV R5, 0x400 ;  /* 0x0000040000057802 */ /* 0x000fe20000000f00 */
[----:B------:R-:W-:Y:S01]  /*0d00*/  IMAD.MOV.U32 R7, RZ, RZ, 0x1 ;  /* 0x00000001ff077424 */ /* 0x000fe200078e00ff */
[----:B------:R-:W-:Y:S02]  /*0d10*/  MOV R8, 0x1 ;  /* 0x0000000100087802 */ /* 0x000fe40000000f00 */
[----:B------:R-:W-:Y:S02]  /*0d20*/  ISETP.NE.AND P2, PT, R186, RZ, PT ;  /* 0x000000ffba00720c */ /* 0x000fe40003f45270 */
[----:B-1----:R-:W-:Y:S02]  /*0d30*/  LEA R5, R6, R5, 0x18 ;  /* 0x0000000506057211 */ /* 0x002fe400078ec0ff */
[----:B------:R-:W-:-:S09]  /*0d40*/  SHF.L.U32 R6, R8, 0x1f, RZ ;  /* 0x0000001f08067819 */ /* 0x000fd200000006ff */
.L_x_12:
[----:B-1----:R1:W3:Y:S02]  /*0d50*/  SYNCS.PHASECHK.TRANS64.TRYWAIT P1, [R5+URZ+0x50020], R6 ;  /* 0x05002006050075a7 */ /* 0x0022e4000802017f */
[----:B---3--:R-:W-:Y:S05]  /*0d60*/  @!P1 NANOSLEEP.SYNCS 0x989680 ;  /* 0x009896800000995d */ /* 0x008fea0003900000 */
[----:B------:R-:W3:Y:S02]  /*0d70*/  @!P1 SYNCS.PHASECHK.TRANS64 P1, [R5+URZ+0x50020], R6 ;  /* 0x05002006050095a7 */ /* 0x000ee4000802007f */
[----:B---3--:R-:W-:Y:S05]  /*0d80*/  @!P1 BRA `(.L_x_12) ;  /* 0xfffffffc00f09947 */ /* 0x008fea000383ffff */
[----:B------:R-:W-:Y:S05]  /*0d90*/  @P2 BRA `(.L_x_13) ;  /* 0x0000000000142947 */ /* 0x000fea0003800000 */
[----:B------:R-:W-:Y:S02]  /*0da0*/  ISETP.NE.AND P1, PT, R10, RZ, PT ;  /* 0x000000ff0a00720c */ /* 0x000fe40003f25270 */
[----:B-1----:R-:W-:-:S04]  /*0db0*/  MOV R6, 0x10000 ;  /* 0x0001000000067802 */ /* 0x002fc80000000f00 */
[----:B------:R3:W-:Y:S07]  /*0dc0*/  SYNCS.ARRIVE.TRANS64 RZ, [R5+URZ+0x50000], R6 ;  /* 0x0500000605ff79a7 */ /* 0x0007ee000800003f */
[----:B------:R-:W-:Y:S05]  /*0dd0*/  @!P1 BRA `(.L_x_13) ;  /* 0x0000000000049947 */ /* 0x000fea0003800000 */
[----:B------:R-:W-:Y:S01]  /*0de0*/  BPT.TRAP 0x1 ;  /* 0x000000040000795c */ /* 0x000fe20000300000 */
.L_x_13:
[----:B-123--:R-:W-:Y:S01]  /*0df0*/  IADD3 R6, P1, R2, 0x1f0, RZ ;  /* 0x000001f002067810 */ /* 0x00efe20007f3e0ff */
[----:B------:R-:W-:Y:S01]  /*0e00*/  UMOV UR35, URZ ;  /* 0x0000003f00237c82 */ /* 0x000fe20008000000 */
[----:B------:R-:W-:Y:S01]  /*0e10*/  R2UR UR14, R5 ;  /* 0x00000000050e72ca */ /* 0x000fe200000e0000 */
[----:B------:R-:W-:Y:S01]  /*0e20*/  UMOV UR6, 0x0 ;  /* 0x0000000000067882 */ /* 0x000fe20000000000 */
[----:B------:R-:W-:Y:S01]  /*0e30*/  R2UR UR4, R6 ;  /* 0x00000000060472ca */ /* 0x000fe200000e0000 */
[----:B------:R-:W-:Y:S01]  /*0e40*/  IMAD.X R5, RZ, RZ, R3, P1 ;  /* 0x000000ffff057224 */ /* 0x000fe200008e0603 */
[----:B------:R-:W-:Y:S01]  /*0e50*/  UMOV UR7, 0x10000000 ;  /* 0x1000000000077882 */ /* 0x000fe20000000000 */
[----:B------:R-:W-:Y:S01]  /*0e60*/  UMOV UR34, URZ ;  /* 0x0000003f00227c82 */ /* 0x000fe20008000000 */
[----:B------:R-:W-:Y:S01]  /*0e70*/  UMOV UR10, 0x40 ;  /* 0x00000040000a7882 */ /* 0x000fe20000000000 */
[----:B------:R-:W-:Y:S01]  /*0e80*/  UMOV UR12, UR36 ;  /* 0x00000024000c7c82 */ /* 0x000fe20008000000 */
[----:B------:R-:W-:Y:S01]  /*0e90*/  R2UR UR5, R5 ;  /* 0x00000000050572ca */ /* 0x000fe200000e0000 */
[----:B------:R-:W-:Y:S01]  /*0ea0*/  UMOV UR13, UR37 ;  /* 0x00000025000d7c82 */ /* 0x000fe20008000000 */
[----:B------:R-:W-:Y:S01]  /*0eb0*/  UMOV UR11, UR35 ;  /* 0x00000023000b7c82 */ /* 0x000fe20008000000 */
[----:B------:R-:W1:Y:S01]  /*0ec0*/  S2R R6, SR_CgaCtaId ;  /* 0x0000000000067919 */ /* 0x000e620000008800 */
[----:B------:R-:W-:Y:S01]  /*0ed0*/  UMOV UR18, 0x80 ;  /* 0x0000008000127882 */ /* 0x000fe20000000000 */
[----:B------:R-:W-:Y:S01]  /*0ee0*/  UIADD3 UR32, UR14, 0x10000, URZ ;  /* 0x000100000e207890 */ /* 0x000fe2000fffe03f */
[----:B------:R-:W-:Y:S01]  /*0ef0*/  MOV R5, 0x400 ;  /* 0x0000040000057802 */ /* 0x000fe20000000f00 */
[----:B------:R-:W-:Y:S01]  /*0f00*/  UIADD3 UR33, UR14, 0x50000, URZ ;  /* 0x000500000e217890 */ /* 0x000fe2000fffe03f */
[----:B------:R-:W-:Y:S01]  /*0f10*/  MOV R9, 0x1 ;  /* 0x0000000100097802 */ /* 0x000fe20000000f00 */
[----:B------:R-:W-:Y:S01]  /*0f20*/  UIADD3 UR8, UR14, 0x12000, URZ ;  /* 0x000120000e087890 */ /* 0x000fe2000fffe03f */
[----:B------:R-:W-:Y:S01]  /*0f30*/  ISETP.NE.AND P2, PT, R186, RZ, PT ;  /* 0x000000ffba00720c */ /* 0x000fe20003f45270 */
[----:B------:R-:W-:Y:S01]  /*0f40*/  UIADD3 UR16, UR14, 0x14000, URZ ;  /* 0x000140000e107890 */ /* 0x000fe2000fffe03f */
[----:B------:R-:W-:Y:S01]  /*0f50*/  IMAD.MOV.U32 R184, RZ, RZ, 0x1 ;  /* 0x00000001ffb87424 */ /* 0x000fe200078e00ff */
[----:B------:R-:W-:Y:S01]  /*0f60*/  UMOV UR20, UR36 ;  /* 0x0000002400147c82 */ /* 0x000fe20008000000 */
[----:B------:R-:W-:Y:S01]  /*0f70*/  UMOV UR9, UR33 ;  /* 0x0000002100097c82 */ /* 0x000fe20008000000 */
[----:B------:R-:W-:Y:S01]  /*0f80*/  UMOV UR21, UR37 ;  /* 0x0000002500157c82 */ /* 0x000fe20008000000 */
[----:B------:R2:W-:Y:S01]  /*0f90*/  UTMALDG.4D [UR32], [UR4], desc[UR6] ;  /* 0x00000620040075b4 */ /* 0x0005e20008019000 */
[----:B------:R-:W-:Y:S01]  /*0fa0*/  UMOV UR19, UR35 ;  /* 0x0000002300137c82 */ /* 0x000fe20008000000 */
[----:B------:R-:W-:Y:S01]  /*0fb0*/  UMOV UR17, UR33 ;  /* 0x0000002100117c82 */ /* 0x000fe20008000000 */
[----:B------:R-:W-:Y:S01]  /*0fc0*/  UIADD3 UR24, UR14, 0x18000, URZ ;  /* 0x000180000e187890 */ /* 0x000fe2000fffe03f */
[----:B------:R-:W-:Y:S01]  /*0fd0*/  UMOV UR26, 0x100 ;  /* 0x00000100001a7882 */ /* 0x000fe20000000000 */
[----:B------:R-:W-:Y:S01]  /*0fe0*/  UMOV UR28, UR36 ;  /* 0x00000024001c7c82 */ /* 0x000fe20008000000 */
[----:B------:R-:W-:Y:S01]  /*0ff0*/  UMOV UR29, UR37 ;  /* 0x00000025001d7c82 */ /* 0x000fe20008000000 */
[----:B------:R3:W-:Y:S01]  /*1000*/  UTMALDG.4D [UR8], [UR4], desc[UR6] ;  /* 0x00000608040075b4 */ /* 0x0007e20008019000 */
[----:B------:R-:W-:Y:S01]  /*1010*/  UMOV UR27, UR35 ;  /* 0x00000023001b7c82 */ /* 0x000fe20008000000 */
[----:B------:R-:W-:Y:S01]  /*1020*/  UMOV UR25, UR33 ;  /* 0x0000002100197c82 */ /* 0x000fe20008000000 */
[----:B------:R4:W-:Y:S01]  /*1030*/  UTMALDG.4D [UR16], [UR4], desc[UR6] ;  /* 0x00000610040075b4 */ /* 0x0009e20008019000 */
[----:B-1----:R-:W-:-:S02]  /*1040*/  LEA R8, R6, R5, 0x18 ;  /* 0x0000000506087211 */ /* 0x002fc400078ec0ff */
[----:B------:R-:W-:Y:S02]  /*1050*/  SHF.L.U32 R5, R9, 0x1f, RZ ;  /* 0x0000001f09057819 */ /* 0x000fe400000006ff */
[----:B------:R-:W-:Y:S01]  /*1060*/  LEA R6, R7, R8, 0x3 ;  /* 0x0000000807067211 */ /* 0x000fe200078e18ff */
[----:B--2---:R-:W-:Y:S01]  /*1070*/  UIADD3 UR32, UR14, 0x1a000, URZ ;  /* 0x0001a0000e207890 */ /* 0x004fe2000fffe03f */
[----:B------:R-:W-:Y:S01]  /*1080*/  UMOV UR34, 0x140 ;  /* 0x0000014000227882 */ /* 0x000fe20000000000 */
[----:B---3--:R-:W-:Y:S01]  /*1090*/  UIADD3 UR8, UR14, 0x16000, URZ ;  /* 0x000160000e087890 */ /* 0x008fe2000fffe03f */
[----:B------:R-:W-:Y:S01]  /*10a0*/  UMOV UR10, 0xc0 ;  /* 0x000000c0000a7882 */ /* 0x000fe20000000000 */
[----:B----4-:R-:W-:-:S07]  /*10b0*/  UIADD3 UR16, UR14, 0x1c000, URZ ;  /* 0x0001c0000e107890 */ /* 0x010fce000fffe03f */
[----:B------:R1:W-:Y:S01]  /*10c0*/  UTMALDG.4D [UR8], [UR4], desc[UR6] ;  /* 0x00000608040075b4 */ /* 0x0003e20008019000 */
[----:B------:R-:W-:Y:S01]  /*10d0*/  UMOV UR18, 0x180 ;  /* 0x0000018000127882 */ /* 0x000fe20000000000 */
[----:B------:R2:W-:Y:S01]  /*10e0*/  UTMALDG.4D [UR24], [UR4], desc[UR6] ;  /* 0x00000618040075b4 */ /* 0x0005e20008019000 */
[----:B------:R2:W-:Y:S01]  /*10f0*/  UTMALDG.4D [UR32], [UR4], desc[UR6] ;  /* 0x00000620040075b4 */ /* 0x0005e20008019000 */
[----:B------:R2:W-:Y:S01]  /*1100*/  UTMALDG.4D [UR16], [UR4], desc[UR6] ;  /* 0x00000610040075b4 */ /* 0x0005e20008019000 */
[----:B-1----:R-:W-:Y:S01]  /*1110*/  UIADD3 UR8, UR14, 0x1e000, URZ ;  /* 0x0001e0000e087890 */ /* 0x002fe2000fffe03f */
[----:B------:R-:W-:-:S08]  /*1120*/  UMOV UR10, 0x1c0 ;  /* 0x000001c0000a7882 */ /* 0x000fd00000000000 */
[----:B------:R2:W-:Y:S02]  /*1130*/  UTMALDG.4D [UR8], [UR4], desc[UR6] ;  /* 0x00000608040075b4 */ /* 0x0005e40008019000 */
[----:B--2---:R-:W-:Y:S01]  /*1140*/  NOP ;  /* 0x0000000000007918 */ /* 0x004fe20000000000 */
.L_x_14:
[----:B-1----:R1:W2:Y:S02]  /*1150*/  SYNCS.PHASECHK.TRANS64.TRYWAIT P1, [R6+URZ+0x50020], R5 ;  /* 0x05002005060075a7 */ /* 0x0022a4000802017f */
[----:B--2---:R-:W-:Y:S05]  /*1160*/  @!P1 NANOSLEEP.SYNCS 0x989680 ;  /* 0x009896800000995d */ /* 0x004fea0003900000 */
[----:B------:R-:W2:Y:S02]  /*1170*/  @!P1 SYNCS.PHASECHK.TRANS64 P1, [R6+URZ+0x50020], R5 ;  /* 0x05002005060095a7 */ /* 0x000ea4000802007f */
[----:B--2---:R-:W-:Y:S05]  /*1180*/  @!P1 BRA `(.L_x_14) ;  /* 0xfffffffc00f09947 */ /* 0x004fea000383ffff */
[----:B------:R-:W-:Y:S05]  /*1190*/  @P2 BRA `(.L_x_15) ;  /* 0x0000000000142947 */ /* 0x000fea0003800000 */
[----:B------:R-:W-:Y:S01]  /*11a0*/  ISETP.NE.AND P1, PT, R10, RZ, PT ;  /* 0x000000ff0a00720c */ /* 0x000fe20003f25270 */
[----:B-1----:R-:W-:-:S04]  /*11b0*/  IMAD.MOV.U32 R5, RZ, RZ, 0x10000 ;  /* 0x00010000ff057424 */ /* 0x002fc800078e00ff */
[----:B------:R2:W-:Y:S08]  /*11c0*/  SYNCS.ARRIVE.TRANS64 RZ, [R6+URZ+0x50000], R5 ;  /* 0x0500000506ff79a7 */ /* 0x0005f0000800003f */
[----:B------:R-:W-:Y:S05]  /*11d0*/  @!P1 BRA `(.L_x_15) ;  /* 0x0000000000049947 */ /* 0x000fea0003800000 */
[----:B------:R-:W-:Y:S01]  /*11e0*/  BPT.TRAP 0x1 ;  /* 0x000000040000795c */ /* 0x000fe20000300000 */
.L_x_15:
[----:B-12---:R-:W-:Y:S01]  /*11f0*/  LEA R5, R7, R8, 0x10 ;  /* 0x0000000807057211 */ /* 0x006fe200078e80ff */
[----:B------:R-:W-:Y:S01]  /*1200*/  UMOV UR59, URZ ;  /* 0x0000003f003b7c82 */ /* 0x000fe20008000000 */
[----:B------:R-:W-:Y:S01]  /*1210*/  IADD3 R9, P1, R2, 0x2f0, RZ ;  /* 0x000002f002097810 */ /* 0x000fe20007f3e0ff */
[----:B------:R-:W-:Y:S01]  /*1220*/  UMOV UR6, 0x0 ;  /* 0x0000000000067882 */ /* 0x000fe20000000000 */
[----:B------:R-:W-:Y:S01]  /*1230*/  R2UR UR57, R6 ;  /* 0x00000000063972ca */ /* 0x000fe200000e0000 */
[----:B------:R-:W-:Y:S01]  /*1240*/  UMOV UR7, 0x10000000 ;  /* 0x1000000000077882 */ /* 0x000fe20000000000 */
[----:B------:R-:W-:Y:S01]  /*1250*/  R2UR UR14, R5 ;  /* 0x00000000050e72ca */ /* 0x000fe200000e0000 */
[----:B------:R-:W-:Y:S01]  /*1260*/  IMAD.X R8, RZ, RZ, R3, P1 ;  /* 0x000000ffff087224 */ /* 0x000fe200008e0603 */
[----:B------:R-:W-:Y:S01]  /*1270*/  R2UR UR4, R9 ;  /* 0x00000000090472ca */ /* 0x000fe200000e0000 */
[----:B------:R-:W-:Y:S01]  /*1280*/  UMOV UR58, URZ ;  /* 0x0000003f003a7c82 */ /* 0x000fe20008000000 */
[----:B------:R-:W-:Y:S01]  /*1290*/  UMOV UR60, UR36 ;  /* 0x00000024003c7c82 */ /* 0x000fe20008000000 */
[----:B------:R-:W-:Y:S01]  /*12a0*/  UMOV UR61, UR37 ;  /* 0x00000025003d7c82 */ /* 0x000fe20008000000 */
[----:B------:R-:W-:Y:S01]  /*12b0*/  R2UR UR5, R8 ;  /* 0x00000000080572ca */ /* 0x000fe200000e0000 */
[----:B------:R-:W-:Y:S01]  /*12c0*/  UMOV UR18, 0x40 ;  /* 0x0000004000127882 */ /* 0x000fe20000000000 */
[----:B------:R-:W-:Y:S01]  /*12d0*/  UMOV UR20, UR36 ;  /* 0x0000002400147c82 */ /* 0x000fe20008000000 */
[----:B------:R-:W-:Y:S01]  /*12e0*/  UMOV UR21, UR37 ;  /* 0x0000002500157c82 */ /* 0x000fe20008000000 */
[----:B------:R-:W-:Y:S01]  /*12f0*/  UMOV UR19, UR59 ;  /* 0x0000003b00137c82 */ /* 0x000fe20008000000 */
[----:B------:R-:W-:Y:S01]  /*1300*/  UIADD3 UR57, UR57, 0x50000, URZ ;  /* 0x0005000039397890 */ /* 0x000fe2000fffe03f */
[----:B------:R-:W-:Y:S01]  /*1310*/  IADD3 R7, R7, 0x1, RZ ;  /* 0x0000000107077810 */ /* 0x000fe20007ffe0ff */
[----:B------:R-:W-:-:S02]  /*1320*/  UIADD3 UR56, UR14, 0x10000, URZ ;  /* 0x000100000e387890 */ /* 0x000fc4000fffe03f */
[----:B------:R-:W-:Y:S02]  /*1330*/  UIADD3 UR16, UR14, 0x12000, URZ ;  /* 0x000120000e107890 */ /* 0x000fe4000fffe03f */
[----:B------:R-:W-:Y:S02]  /*1340*/  UIADD3 UR48, UR14, 0x14000, URZ ;  /* 0x000140000e307890 */ /* 0x000fe4000fffe03f */
[----:B------:R-:W-:Y:S01]  /*1350*/  UIADD3 UR8, UR14, 0x16000, URZ ;  /* 0x000160000e087890 */ /* 0x000fe2000fffe03f */
[----:B------:R-:W-:Y:S01]  /*1360*/  UMOV UR17, UR57 ;  /* 0x0000003900117c82 */ /* 0x000fe20008000000 */
[----:B------:R-:W-:Y:S01]  /*1370*/  UMOV UR50, 0x80 ;  /* 0x0000008000327882 */ /* 0x000fe20000000000 */
[----:B------:R-:W-:Y:S01]  /*1380*/  UMOV UR52, UR36 ;  /* 0x0000002400347c82 */ /* 0x000fe20008000000 */
[----:B------:R-:W-:Y:S01]  /*1390*/  UMOV UR53, UR37 ;  /* 0x0000002500357c82 */ /* 0x000fe20008000000 */
[----:B------:R-:W-:Y:S01]  /*13a0*/  UTMALDG.4D [UR56], [UR4], desc[UR6] ;  /* 0x00000638040075b4 */ /* 0x000fe20008019000 */
[----:B------:R-:W-:Y:S01]  /*13b0*/  UMOV UR51, UR59 ;  /* 0x0000003b00337c82 */ /* 0x000fe20008000000 */
[----:B------:R-:W-:Y:S01]  /*13c0*/  UMOV UR49, UR57 ;  /* 0x0000003900317c82 */ /* 0x000fe20008000000 */
[----:B------:R-:W-:Y:S01]  /*13d0*/  UMOV UR10, 0xc0 ;  /* 0x000000c0000a7882 */ /* 0x000fe20000000000 */
[----:B------:R-:W-:Y:S01]  /*13e0*/  UMOV UR12, UR36 ;  /* 0x00000024000c7c82 */ /* 0x000fe20008000000 */
[----:B------:R-:W-:Y:S01]  /*13f0*/  UMOV UR13, UR37 ;  /* 0x00000025000d7c82 */ /* 0x000fe20008000000 */
[----:B------:R-:W-:Y:S01]  /*1400*/  UMOV UR11, UR59 ;  /* 0x0000003b000b7c82 */ /* 0x000fe20008000000 */
[----:B------:R-:W-:Y:S01]  /*1410*/  UMOV UR9, UR57 ;  /* 0x0000003900097c82 */ /* 0x000fe20008000000 */
[----:B------:R1:W-:Y:S01]  /*1420*/  UTMALDG.4D [UR16], [UR4], desc[UR6] ;  /* 0x00000610040075b4 */ /* 0x0003e20008019000 */
[----:B------:R-:W-:-:S02]  /*1430*/  UIADD3 UR24, UR14, 0x18000, URZ ;  /* 0x000180000e187890 */ /* 0x000fc4000fffe03f */
[----:B------:R-:W-:Y:S01]  /*1440*/  UIADD3 UR32, UR14, 0x1a000, URZ ;  /* 0x0001a0000e207890 */ /* 0x000fe2000fffe03f */
        /* <DEDUP_REMOVED lines=9> */
[----:B------:R2:W-:Y:S01]  /*14e0*/  UTMALDG.4D [UR8], [UR4], desc[UR6] ;  /* 0x00000608040075b4 */ /* 0x0005e20008019000 */
[----:B------:R3:W-:Y:S01]  /*14f0*/  UTMALDG.4D [UR24], [UR4], desc[UR6] ;  /* 0x00000618040075b4 */ /* 0x0007e20008019000 */
[----:B-1----:R-:W-:Y:S01]  /*1500*/  UIADD3 UR16, UR14, 0x1c000, URZ ;  /* 0x0001c0000e107890 */ /* 0x002fe2000fffe03f */
[----:B------:R-:W-:Y:S01]  /*1510*/  UMOV UR18, 0x180 ;  /* 0x0000018000127882 */ /* 0x000fe20000000000 */
[----:B------:R3:W-:Y:S07]  /*1520*/  UTMALDG.4D [UR32], [UR4], desc[UR6] ;  /* 0x00000620040075b4 */ /* 0x0007ee0008019000 */
[----:B------:R3:W-:Y:S01]  /*1530*/  UTMALDG.4D [UR16], [UR4], desc[UR6] ;  /* 0x00000610040075b4 */ /* 0x0007e20008019000 */
[----:B--2---:R-:W-:Y:S01]  /*1540*/  UIADD3 UR8, UR14, 0x1e000, URZ ;  /* 0x0001e0000e087890 */ /* 0x004fe2000fffe03f */
[----:B------:R-:W-:-:S08]  /*1550*/  UMOV UR10, 0x1c0 ;  /* 0x000001c0000a7882 */ /* 0x000fd00000000000 */
[----:B------:R3:W-:Y:S02]  /*1560*/  UTMALDG.4D [UR8], [UR4], desc[UR6] ;  /* 0x00000608040075b4 */ /* 0x0007e40008019000 */
[----:B---3--:R-:W-:Y:S01]  /*1570*/  NOP ;  /* 0x0000000000007918 */ /* 0x008fe20000000000 */
.L_x_11:
[----:B------:R-:W-:Y:S01]  /*1580*/  ISETP.GE.AND P1, PT, R4, 0x2, PT ;  /* 0x000000020400780c */ /* 0x000fe20003f26270 */
[----:B------:R-:W-:-:S12]  /*1590*/  IMAD.MOV.U32 R13, RZ, RZ, 0x1 ;  /* 0x00000001ff0d7424 */ /* 0x000fd800078e00ff */
[----:B------:R-:W-:Y:S05]  /*15a0*/  @!P1 BRA `(.L_x_16) ;  /* 0x0000000800589947 */ /* 0x000fea0003800000 */
[----:B------:R-:W1:Y:S01]  /*15b0*/  S2R R6, SR_CgaCtaId ;  /* 0x0000000000067919 */ /* 0x000e620000008800 */
[----:B------:R-:W-:Y:S02]  /*15c0*/  MOV R5, 0x400 ;  /* 0x0000040000057802 */ /* 0x000fe40000000f00 */
[----:B------:R-:W-:Y:S02]  /*15d0*/  MOV R8, 0x1 ;  /* 0x0000000100087802 */ /* 0x000fe40000000f00 */
[----:B------:R-:W-:Y:S02]  /*15e0*/  ISETP.NE.AND P2, PT, R186, RZ, PT ;  /* 0x000000ffba00720c */ /* 0x000fe40003f45270 */
[----:B------:R-:W-:Y:S02]  /*15f0*/  SHF.L.U32 R8, R8, 0x1f, RZ ;  /* 0x0000001f08087819 */ /* 0x000fe400000006ff */
[----:B-1----:R-:W-:-:S05]  /*1600*/  LEA R6, R6, R5, 0x18 ;  /* 0x0000000506067211 */ /* 0x002fca00078ec0ff */
[----:B------:R-:W-:-:S07]  /*1610*/  IMAD R5, R7, 0x8, R6 ;  /* 0x0000000807057824 */ /* 0x000fce00078e0206 */
.L_x_17:
        /* <DEDUP_REMOVED lines=10> */
.L_x_18:
[----:B------:R-:W-:Y:S01]  /*16c0*/  IMAD R6, R7, 0x10000, R6 ;  /* 0x0001000007067824 */ /* 0x000fe200078e0206 */
[----:B------:R-:W-:Y:S01]  /*16d0*/  R2UR UR33, R5 ;  /* 0x00000000052172ca */ /* 0x000fe200000e0000 */
[----:B------:R-:W-:Y:S01]  /*16e0*/  UMOV UR6, 0x0 ;  /* 0x0000000000067882 */ /* 0x000fe20000000000 */
[----:B------:R-:W-:Y:S01]  /*16f0*/  R2UR UR35, R184 ;  /* 0x00000000b82372ca */ /* 0x000fe200000e0000 */
[----:B------:R-:W-:Y:S01]  /*1700*/  UMOV UR7, 0x10000000 ;  /* 0x1000000000077882 */ /* 0x000fe20000000000 */
[----:B------:R-:W-:Y:S01]  /*1710*/  R2UR UR14, R6 ;  /* 0x00000000060e72ca */ /* 0x000fe200000e0000 */
[----:B------:R-:W-:Y:S01]  /*1720*/  UMOV UR34, URZ ;  /* 0x0000003f00227c82 */ /* 0x000fe20008000000 */
[----:B-123--:R-:W-:Y:S01]  /*1730*/  IADD3 R8, P1, R2, 0x1f0, RZ ;  /* 0x000001f002087810 */ /* 0x00efe20007f3e0ff */
[----:B------:R-:W-:Y:S01]  /*1740*/  UMOV UR10, 0x40 ;  /* 0x00000040000a7882 */ /* 0x000fe20000000000 */
[----:B------:R-:W-:Y:S01]  /*1750*/  UMOV UR12, UR36 ;  /* 0x00000024000c7c82 */ /* 0x000fe20008000000 */
[----:B------:R-:W-:Y:S01]  /*1760*/  UMOV UR13, UR37 ;  /* 0x00000025000d7c82 */ /* 0x000fe20008000000 */
[----:B------:R-:W-:Y:S01]  /*1770*/  IADD3.X R5, RZ, R3, RZ, P1, !PT ;  /* 0x00000003ff057210 */ /* 0x000fe20000ffe4ff */
[----:B------:R-:W1:Y:S01]  /*1780*/  S2R R6, SR_CgaCtaId ;  /* 0x0000000000067919 */ /* 0x000e620000008800 */
[----:B------:R-:W-:Y:S01]  /*1790*/  R2UR UR4, R8 ;  /* 0x00000000080472ca */ /* 0x000fe200000e0000 */
[----:B------:R-:W-:Y:S01]  /*17a0*/  UIADD3 UR33, UR33, 0x50000, URZ ;  /* 0x0005000021217890 */ /* 0x000fe2000fffe03f */
[----:B------:R-:W-:Y:S01]  /*17b0*/  R2UR UR5, R5 ;  /* 0x00000000050572ca */ /* 0x000fe200000e0000 */
[----:B------:R-:W-:Y:S01]  /*17c0*/  USHF.L.U32 UR35, UR35, 0x6, URZ ;  /* 0x0000000623237899 */ /* 0x000fe2000800063f */
[----:B------:R-:W-:Y:S01]  /*17d0*/  VIADD R7, R7, 0x1 ;  /* 0x0000000107077836 */ /* 0x000fe20000000000 */
[----:B------:R-:W-:Y:S01]  /*17e0*/  UIADD3 UR32, UR14, 0x10000, URZ ;  /* 0x000100000e207890 */ /* 0x000fe2000fffe03f */
[----:B------:R-:W-:Y:S01]  /*17f0*/  MOV R5, 0x400 ;  /* 0x0000040000057802 */ /* 0x000fe20000000f00 */
[----:B------:R-:W-:Y:S01]  /*1800*/  UIADD3 UR8, UR14, 0x12000, URZ ;  /* 0x000120000e087890 */ /* 0x000fe2000fffe03f */
[----:B------:R-:W-:Y:S01]  /*1810*/  ISETP.NE.AND P3, PT, R186, RZ, PT ;  /* 0x000000ffba00720c */ /* 0x000fe20003f65270 */
[----:B------:R-:W-:Y:S01]  /*1820*/  UMOV UR9, UR33 ;  /* 0x0000002100097c82 */ /* 0x000fe20008000000 */
[----:B------:R-:W-:Y:S01]  /*1830*/  UMOV UR11, UR35 ;  /* 0x00000023000b7c82 */ /* 0x000fe20008000000 */
[----:B------:R-:W-:Y:S01]  /*1840*/  UIADD3 UR16, UR14, 0x14000, URZ ;  /* 0x000140000e107890 */ /* 0x000fe2000fffe03f */
[C---:B------:R-:W-:Y:S01]  /*1850*/  ISETP.NE.AND P2, PT, R7.reuse, 0x4, PT ;  /* 0x000000040700780c */ /* 0x040fe20003f45270 */
[----:B------:R-:W-:Y:S01]  /*1860*/  UMOV UR18, 0x80 ;  /* 0x0000008000127882 */ /* 0x000fe20000000000 */
[----:B------:R-:W-:Y:S01]  /*1870*/  UMOV UR20, UR36 ;  /* 0x0000002400147c82 */ /* 0x000fe20008000000 */
[----:B------:R2:W-:Y:S01]  /*1880*/  UTMALDG.4D [UR32], [UR4], desc[UR6] ;  /* 0x00000620040075b4 */ /* 0x0005e20008019000 */
[----:B------:R-:W-:Y:S01]  /*1890*/  UMOV UR21, UR37 ;  /* 0x0000002500157c82 */ /* 0x000fe20008000000 */
        /* <DEDUP_REMOVED lines=10> */
[----:B------:R-:W-:-:S02]  /*1940*/  SEL R7, R7, RZ, P2 ;  /* 0x000000ff07077207 */ /* 0x000fc40001000000 */
[----:B------:R-:W-:Y:S01]  /*1950*/  SEL R13, RZ, 0x1, !P1 ;  /* 0x00000001ff0d7807 */ /* 0x000fe20004800000 */
[----:B------:R4:W-:Y:S01]  /*1960*/  UTMALDG.4D [UR16], [UR4], desc[UR6] ;  /* 0x00000610040075b4 */ /* 0x0009e20008019000 */
[----:B-1----:R-:W-:Y:S02]  /*1970*/  LEA R6, R6, R5, 0x18 ;  /* 0x0000000506067211 */ /* 0x002fe400078ec0ff */
        /* <DEDUP_REMOVED lines=16> */
.L_x_19:
        /* <DEDUP_REMOVED lines=10> */
.L_x_20:
[----:B------:R-:W-:Y:S01]  /*1b20*/  LEA R6, R7, R6, 0x10 ;  /* 0x0000000607067211 */ /* 0x000fe200078e80ff */
[----:B------:R-:W-:Y:S01]  /*1b30*/  UMOV UR6, 0x0 ;  /* 0x0000000000067882 */ /* 0x000fe20000000000 */
[----:B-12---:R-:W-:Y:S01]  /*1b40*/  IADD3 R5, P1, R2, 0x2f0, RZ ;  /* 0x000002f002057810 */ /* 0x006fe20007f3e0ff */
[----:B------:R-:W-:Y:S01]  /*1b50*/  UMOV UR7, 0x10000000 ;  /* 0x1000000000077882 */ /* 0x000fe20000000000 */
[----:B------:R-:W-:Y:S01]  /*1b60*/  R2UR UR57, R8 ;  /* 0x00000000083972ca */ /* 0x000fe200000e0000 */
[----:B------:R-:W-:Y:S01]  /*1b70*/  UMOV UR58, URZ ;  /* 0x0000003f003a7c82 */ /* 0x000fe20008000000 */
[----:B------:R-:W-:Y:S01]  /*1b80*/  R2UR UR14, R6 ;  /* 0x00000000060e72ca */ /* 0x000fe200000e0000 */
[----:B------:R-:W-:Y:S01]  /*1b90*/  IMAD.X R2, RZ, RZ, R3, P1 ;  /* 0x000000ffff027224 */ /* 0x000fe200008e0603 */
[----:B------:R-:W-:Y:S01]  /*1ba0*/  R2UR UR59, R184 ;  /* 0x00000000b83b72ca */ /* 0x000fe200000e0000 */
[----:B------:R-:W-:Y:S01]  /*1bb0*/  UMOV UR60, UR36 ;  /* 0x00000024003c7c82 */ /* 0x000fe20008000000 */
[----:B------:R-:W-:Y:S01]  /*1bc0*/  R2UR UR4, R5 ;  /* 0x00000000050472ca */ /* 0x000fe200000e0000 */
[----:B------:R-:W-:Y:S01]  /*1bd0*/  UMOV UR61, UR37 ;  /* 0x00000025003d7c82 */ /* 0x000fe20008000000 */
[----:B------:R-:W-:Y:S01]  /*1be0*/  R2UR UR5, R2 ;  /* 0x00000000020572ca */ /* 0x000fe200000e0000 */
[----:B------:R-:W-:Y:S01]  /*1bf0*/  UMOV UR18, 0x40 ;  /* 0x0000004000127882 */ /* 0x000fe20000000000 */
[----:B------:R-:W-:Y:S01]  /*1c00*/  UMOV UR20, UR36 ;  /* 0x0000002400147c82 */ /* 0x000fe20008000000 */
[----:B------:R-:W-:Y:S01]  /*1c10*/  UMOV UR21, UR37 ;  /* 0x0000002500157c82 */ /* 0x000fe20008000000 */
[----:B------:R-:W-:Y:S01]  /*1c20*/  UMOV UR50, 0x80 ;  /* 0x0000008000327882 */ /* 0x000fe20000000000 */
[----:B------:R-:W-:Y:S01]  /*1c30*/  UIADD3 UR57, UR57, 0x50000, URZ ;  /* 0x0005000039397890 */ /* 0x000fe2000fffe03f */
[----:B------:R-:W-:Y:S01]  /*1c40*/  IADD3 R7, R7, 0x1, RZ ;  /* 0x0000000107077810 */ /* 0x000fe20007ffe0ff */
[----:B------:R-:W-:Y:S01]  /*1c50*/  UIADD3 UR56, UR14, 0x10000, URZ ;  /* 0x000100000e387890 */ /* 0x000fe2000fffe03f */
[----:B------:R-:W-:Y:S01]  /*1c60*/  VIADD R184, R184, 0x1 ;  /* 0x00000001b8b87836 */ /* 0x000fe20000000000 */
[----:B------:R-:W-:Y:S01]  /*1c70*/  USHF.L.U32 UR59, UR59, 0x6, URZ ;  /* 0x000000063b3b7899 */ /* 0x000fe2000800063f */
[----:B------:R-:W-:Y:S01]  /*1c80*/  ISETP.NE.AND P1, PT, R7, 0x4, PT ;  /* 0x000000040700780c */ /* 0x000fe20003f25270 */
[----:B------:R-:W-:-:S02]  /*1c90*/  UIADD3 UR16, UR14, 0x12000, URZ ;  /* 0x000120000e107890 */ /* 0x000fc4000fffe03f */
[----:B------:R-:W-:Y:S01]  /*1ca0*/  UIADD3 UR48, UR14, 0x14000, URZ ;  /* 0x000140000e307890 */ /* 0x000fe2000fffe03f */
[----:B------:R-:W-:Y:S01]  /*1cb0*/  SEL R2, RZ, 0x1, P1 ;  /* 0x00000001ff027807 */ /* 0x000fe20000800000 */
[----:B------:R-:W-:Y:S01]  /*1cc0*/  UIADD3 UR8, UR14, 0x16000, URZ ;  /* 0x000160000e087890 */ /* 0x000fe2000fffe03f */
[----:B------:R-:W-:Y:S01]  /*1cd0*/  SEL R7, R7, RZ, P1 ;  /* 0x000000ff07077207 */ /* 0x000fe20000800000 */
[----:B------:R-:W-:Y:S01]  /*1ce0*/  UMOV UR17, UR57 ;  /* 0x0000003900117c82 */ /* 0x000fe20008000000 */
[----:B------:R-:W-:Y:S01]  /*1cf0*/  UMOV UR19, UR59 ;  /* 0x0000003b00137c82 */ /* 0x000fe20008000000 */
        /* <DEDUP_REMOVED lines=11> */
[----:B------:R-:W-:Y:S01]  /*1db0*/  UIADD3 UR24, UR14, 0x18000, URZ ;  /* 0x000180000e187890 */ /* 0x000fe2000fffe03f */
[----:B------:R-:W-:Y:S01]  /*1dc0*/  LOP3.LUT R13, R13, R2, RZ, 0x3c, !PT ;  /* 0x000000020d0d7212 */ /* 0x000fe200078e3cff */
        /* <DEDUP_REMOVED lines=20> */
.L_x_16:
[----:B------:R-:W-:-:S04]  /*1f10*/  SHF.L.U32 R12, R4, 0x1, RZ ;  /* 0x00000001040c7819 */ /* 0x000fc800000006ff */
[----:B------:R-:W-:-:S04]  /*1f20*/  LOP3.LUT R12, R12, 0xfffffffe, RZ, 0x3c, !PT ;  /* 0xfffffffe0c0c7812 */ /* 0x000fc800078e3cff */
[----:B------:R-:W-:-:S07]  /*1f30*/  IADD3 R12, -R12, -0x6, RZ ;  /* 0xfffffffa0c0c7810 */ /* 0x000fce0007ffe1ff */
.L_x_10:
[----:B------:R-:W-:Y:S05]  /*1f40*/  BSYNC B0 ;  /* 0x0000000000007941 */ /* 0x000fea0003800000 */
.L_x_9:
[----:B------:R-:W1:Y:S01]  /*1f50*/  S2R R5, SR_CgaCtaId ;  /* 0x0000000000057919 */ /* 0x000e620000008800 */
[----:B------:R-:W-:Y:S01]  /*1f60*/  MOV R252, 0x400 ;  /* 0x0000040000fc7802 */ /* 0x000fe20000000f00 */
[----:B------:R-:W-:Y:S01]  /*1f70*/  IMAD.MOV.U32 R17, RZ, RZ, RZ ;  /* 0x000000ffff117224 */ /* 0x000fe200078e00ff */
[----:B--2---:R-:W-:Y:S02]  /*1f80*/  SHF.L.U32 R3, RZ, 0x1f, RZ ;  /* 0x0000001fff037819 */ /* 0x004fe400000006ff */
[----:B-1----:R-:W-:-:S07]  /*1f90*/  LEA R252, R5, R252, 0x18 ;  /* 0x000000fc05fc7211 */ /* 0x002fce00078ec0ff */
.L_x_21:
[----:B-1----:R1:W2:Y:S02]  /*1fa0*/  SYNCS.PHASECHK.TRANS64.TRYWAIT P1, [R252+URZ+0x50040], R3 ;  /* 0x05004003fc0075a7 */ /* 0x0022a4000802017f */
[----:B--2---:R-:W-:Y:S05]  /*1fb0*/  @!P1 NANOSLEEP.SYNCS 0x989680 ;  /* 0x009896800000995d */ /* 0x004fea0003900000 */
[----:B------:R-:W2:Y:S02]  /*1fc0*/  @!P1 SYNCS.PHASECHK.TRANS64 P1, [R252+URZ+0x50040], R3 ;  /* 0x05004003fc0095a7 */ /* 0x000ea4000802007f */
[----:B--2---:R-:W-:Y:S05]  /*1fd0*/  @!P1 BRA `(.L_x_21) ;  /* 0xfffffffc00f09947 */ /* 0x004fea000383ffff */
[----:B------:R-:W2:Y:S01]  /*1fe0*/  LDC R2, c[0x0][0x28c] ;  /* 0x0000a300ff027b82 */ /* 0x000ea20000000800 */
[----:B-1----:R-:W-:Y:S02]  /*1ff0*/  SHF.R.S32.HI R3, RZ, 0x1f, R186 ;  /* 0x0000001fff037819 */ /* 0x002fe400000114ba */
[----:B------:R-:W-:Y:S02]  /*2000*/  SHF.L.U32 R9, RZ, 0x1f, RZ ;  /* 0x0000001fff097819 */ /* 0x000fe400000006ff */
[----:B--2---:R-:W-:Y:S02]  /*2010*/  IADD3 R4, R2, 0x3f, RZ ;  /* 0x0000003f02047810 */ /* 0x004fe40007ffe0ff */
[----:B------:R-:W-:Y:S02]  /*2020*/  LEA.HI R2, R3, R186, RZ, 0x5 ;  /* 0x000000ba03027211 */ /* 0x000fe400078f28ff */
[----:B------:R-:W-:Y:S02]  /*2030*/  SHF.R.S32.HI R5, RZ, 0x1f, R4 ;  /* 0x0000001fff057819 */ /* 0x000fe40000011404 */
[----:B------:R-:W-:-:S02]  /*2040*/  SHF.R.S32.HI R2, RZ, 0x5, R2 ;  /* 0x00000005ff027819 */ /* 0x000fc40000011402 */
[----:B------:R-:W-:Y:S02]  /*2050*/  LEA.HI R5, R5, R4, RZ, 0x6 ;  /* 0x0000000405057211 */ /* 0x000fe400078f30ff */
[----:B------:R-:W-:Y:S02]  /*2060*/  LEA R2, R2, UR43, 0x4 ;  /* 0x0000002b02027c11 */ /* 0x000fe4000f8e20ff */
[----:B------:R-:W-:-:S07]  /*2070*/  SHF.R.S32.HI R197, RZ, 0x6, R5 ;  /* 0x00000006ffc57819 */ /* 0x000fce0000011405 */
.L_x_22:
[----:B-1----:R1:W2:Y:S02]  /*2080*/  SYNCS.PHASECHK.TRANS64.TRYWAIT P1, [R252+URZ+0x50000], R9 ;  /* 0x05000009fc0075a7 */ /* 0x0022a4000802017f */
[----:B--2---:R-:W-:Y:S05]  /*2090*/  @!P1 NANOSLEEP.SYNCS 0x989680 ;  /* 0x009896800000995d */ /* 0x004fea0003900000 */
[----:B------:R-:W2:Y:S02]  /*20a0*/  @!P1 SYNCS.PHASECHK.TRANS64 P1, [R252+URZ+0x50000], R9 ;  /* 0x05000009fc0095a7 */ /* 0x000ea4000802007f */
[----:B--2---:R-:W-:Y:S05]  /*20b0*/  @!P1 BRA `(.L_x_22) ;  /* 0xfffffffc00f09947 */ /* 0x004fea000383ffff */
[----:B------:R-:W-:Y:S01]  /*20c0*/  LEA.HI R3, R3, R186, RZ, 0x2 ;  /* 0x000000ba03037211 */ /* 0x000fe200078f10ff */
[----:B------:R-:W-:Y:S05]  /*20d0*/  WARPSYNC.ALL ;  /* 0x0000000000007948 */ /* 0x000fea0003800000 */
[--C-:B------:R-:W-:Y:S02]  /*20e0*/  SHF.R.S32.HI R5, RZ, 0x2, R3.reuse ;  /* 0x00000002ff057819 */ /* 0x100fe40000011403 */
[----:B------:R-:W-:Y:S02]  /*20f0*/  SHF.R.S32.HI R4, RZ, 0x1f, R3 ;  /* 0x0000001fff047819 */ /* 0x000fe40000011403 */
[----:B------:R-:W-:-:S02]  /*2100*/  LOP3.LUT R3, R3, 0x7ffffffc, RZ, 0xc0, !PT ;  /* 0x7ffffffc03037812 */ /* 0x000fc400078ec0ff */
[----:B------:R-:W-:Y:S02]  /*2110*/  LEA.HI R4, R4, R5, RZ, 0x3 ;  /* 0x0000000504047211 */ /* 0x000fe400078f18ff */
[----:B------:R-:W-:Y:S01]  /*2120*/  VIMNMX R197, R197, R0, PT ;  /* 0x00000000c5c57248 */ /* 0x000fe20003fe0100 */
[----:B------:R-:W-:Y:S01]  /*2130*/  IMAD.IADD R3, R186, 0x1, -R3 ;  /* 0x00000001ba037824 */ /* 0x000fe200078e0a03 */
[----:B------:R-:W-:-:S04]  /*2140*/  LOP3.LUT R4, R4, 0xfffffff8, RZ, 0xc0, !PT ;  /* 0xfffffff804047812 */ /* 0x000fc800078ec0ff */
[----:B------:R-:W-:Y:S02]  /*2150*/  SHF.L.U32 R6, R3, 0x1, RZ ;  /* 0x0000000103067819 */ /* 0x000fe400000006ff */
[----:B------:R-:W-:Y:S01]  /*2160*/  IADD3 R8, R2, R5, -R4 ;  /* 0x0000000502087210 */ /* 0x000fe20007ffe804 */
[----:B------:R-:W-:Y:S01]  /*2170*/  VIADD R3, R252, 0x10000 ;  /* 0x00010000fc037836 */ /* 0x000fe20000000000 */
[----:B------:R-:W-:Y:S01]  /*2180*/  SHF.R.U32.HI R0, RZ, 0x4, R252 ;  /* 0x00000004ff007819 */ /* 0x000fe200000116fc */
[----:B------:R-:W-:Y:S01]  /*2190*/  WARPGROUP.ARRIVE ;  /* 0x00000000000079c5 */ /* 0x000fe20000000000 */
[----:B------:R-:W-:Y:S01]  /*21a0*/  UMOV UR9, 0x40000040 ;  /* 0x4000004000097882 */ /* 0x000fe20000000000 */
[----:B------:R-:W-:Y:S01]  /*21b0*/  UMOV UR7, 0x40000040 ;  /* 0x4000004000077882 */ /* 0x000fe20000000000 */
[----:B------:R-:W-:Y:S01]  /*21c0*/  SHF.R.U32.HI R3, RZ, 0x4, R3 ;  /* 0x00000004ff037819 */ /* 0x000fe20000011603 */
[----:B------:R-:W-:Y:S01]  /*21d0*/  UMOV UR5, UR9 ;  /* 0x0000000900057c82 */ /* 0x000fe20008000000 */
[----:B------:R-:W-:Y:S01]  /*21e0*/  LOP3.LUT R2, R0, 0x3fff, RZ, 0xc0, !PT ;  /* 0x00003fff00027812 */ /* 0x000fe200078ec0ff */
[----:B------:R-:W-:Y:S01]  /*21f0*/  IMAD.U32 R5, RZ, RZ, UR9 ;  /* 0x00000009ff057e24 */ /* 0x000fe2000f8e00ff */
[----:B------:R-:W-:Y:S01]  /*2200*/  LOP3.LUT R0, R3, 0x3fff, RZ, 0xc0, !PT ;  /* 0x00003fff03007812 */ /* 0x000fe200078ec0ff */
[----:B------:R-:W-:Y:S01]  /*2210*/  UMOV UR9, 0x40000040 ;  /* 0x4000004000097882 */ /* 0x000fe20000000000 */
[----:B------:R-:W-:Y:S01]  /*2220*/  LOP3.LUT R2, R2, 0x10000, RZ, 0xfc, !PT ;  /* 0x0001000002027812 */ /* 0x000fe200078efcff */
[----:B------:R-:W-:Y:S01]  /*2230*/  UMOV UR57, 0x40000040 ;  /* 0x4000004000397882 */ /* 0x000fe20000000000 */
[----:B------:R-:W-:Y:S01]  /*2240*/  LOP3.LUT R200, R0, 0x10000, RZ, 0xfc, !PT ;  /* 0x0001000000c87812 */ /* 0x000fe200078efcff */
[----:B------:R-:W-:Y:S01]  /*2250*/  UMOV UR53, 0x40000040 ;  /* 0x4000004000357882 */ /* 0x000fe20000000000 */
[----:B------:R-:W-:Y:S01]  /*2260*/  R2UR UR4, R2 ;  /* 0x00000000020472ca */ /* 0x000fe200000e0000 */
[----:B------:R-:W-:Y:S01]  /*2270*/  UMOV UR49, 0x40000040 ;  /* 0x4000004000317882 */ /* 0x000fe20000000000 */
[----:B------:R-:W-:Y:S01]  /*2280*/  R2UR UR6, R200 ;  /* 0x00000000c80672ca */ /* 0x000fe200000e0000 */
[----:B------:R-:W-:Y:S01]  /*2290*/  UMOV UR45, 0x40000040 ;  /* 0x40000040002d7882 */ /* 0x000fe20000000000 */
[----:B------:R-:W-:Y:S01]  /*22a0*/  IADD3 R3, R2, 0x2, RZ ;  /* 0x0000000202037810 */ /* 0x000fe20007ffe0ff */
[C---:B------:R-:W-:Y:S01]  /*22b0*/  VIADD R15, R6.reuse, 0x11 ;  /* 0x00000011060f7836 */ /* 0x040fe20000000000 */
[----:B-1----:R-:W-:Y:S01]  /*22c0*/  IADD3 R9, R6, 0x10, RZ ;  /* 0x0000001006097810 */ /* 0x002fe20007ffe0ff */
[----:B------:R-:W1:Y:S01]  /*22d0*/  LDC R16, c[0x0][0x604] ;  /* 0x00018100ff107b82 */ /* 0x000e620000000800 */
[----:B------:R-:W-:-:S02]  /*22e0*/  ISETP.GT.AND P2, PT, R8, R6, PT ;  /* 0x000000060800720c */ /* 0x000fc40003f44270 */
[C---:B------:R-:W-:Y:S01]  /*22f0*/  ISETP.GE.AND P5, PT, R8.reuse, R9, PT ;  /* 0x000000090800720c */ /* 0x040fe20003fa6270 */
[C---:B------:R-:W-:Y:S01]  /*2300*/  VIADD R9, R8.reuse, 0x8 ;  /* 0x0000000808097836 */ /* 0x040fe20000000000 */
[C---:B------:R-:W-:Y:S01]  /*2310*/  ISETP.GE.AND P6, PT, R8.reuse, R15, PT ;  /* 0x0000000f0800720c */ /* 0x040fe20003fc6270 */
[----:B------:R-:W-:Y:S01]  /*2320*/  UMOV UR8, UR4 ;  /* 0x0000000400087c82 */ /* 0x000fe20008000000 */
[----:B------:R-:W-:Y:S01]  /*2330*/  ISETP.GE.AND P1, PT, R8, R6, PT ;  /* 0x000000060800720c */ /* 0x000fe20003f26270 */
[----:B------:R-:W-:Y:S01]  /*2340*/  UMOV UR4, UR8 ;  /* 0x0000000800047c82 */ /* 0x000fe20008000000 */
[----:B------:R-:W-:Y:S01]  /*2350*/  MOV R4, UR8 ;  /* 0x0000000800047c02 */ /* 0x000fe20008000f00 */
[----:B------:R-:W-:Y:S01]  /*2360*/  HGMMA.64x64x16.F32.BF16 R24, gdesc[UR4], RZ, !UPT, gsb0 ;  /* 0x00e00000041879f0 */ /* 0x000fe2000c0018ff */
[----:B------:R-:W-:Y:S01]  /*2370*/  R2UR UR4, R3 ;  /* 0x00000000030472ca */ /* 0x000fe200000e0000 */
[----:B------:R-:W-:Y:S01]  /*2380*/  UMOV UR5, UR9 ;  /* 0x0000000900057c82 */ /* 0x000fe20008000000 */
[----:B------:R-:W-:Y:S01]  /*2390*/  UMOV UR7, 0x40000040 ;  /* 0x4000004000077882 */ /* 0x000fe20000000000 */
[----:B------:R2:W-:Y:S01]  /*23a0*/  STL.64 [R1+0x208], R4 ;  /* 0x0002080401007387 */ /* 0x0005e20000100a00 */
[----:B------:R-:W-:Y:S01]  /*23b0*/  IADD3 R3, R2, 0x4, RZ ;  /* 0x0000000402037810 */ /* 0x000fe20007ffe0ff */
[----:B------:R-:W3:Y:S08]  /*23c0*/  LDC R19, c[0x0][0x604] ;  /* 0x00018100ff137b82 */ /* 0x000ef00000000800 */
[----:B------:R-:W-:Y:S01]  /*23d0*/  UMOV UR8, UR4 ;  /* 0x0000000400087c82 */ /* 0x000fe20008000000 */
[----:B------:R-:W4:Y:S01]  /*23e0*/  LDC R23, c[0x0][0x604] ;  /* 0x00018100ff177b82 */ /* 0x000f220000000800 */
[----:B--2---:R-:W-:Y:S01]  /*23f0*/  VIADD R4, R200, 0x2 ;  /* 0x00000002c8047836 */ /* 0x004fe20000000000 */
[----:B------:R-:W-:Y:S01]  /*2400*/  UMOV UR4, UR8 ;  /* 0x0000000800047c82 */ /* 0x000fe20008000000 */
[----:B------:R-:W-:Y:S01]  /*2410*/  IMAD.U32 R5, RZ, RZ, UR9 ;  /* 0x00000009ff057e24 */ /* 0x000fe2000f8e00ff */
[----:B------:R-:W-:-:S02]  /*2420*/  UMOV UR9, 0x40000040 ;  /* 0x4000004000097882 */ /* 0x000fc40000000000 */
[----:B------:R-:W-:Y:S01]  /*2430*/  R2UR UR6, R4 ;  /* 0x00000000040672ca */ /* 0x000fe200000e0000 */
[----:B------:R-:W-:Y:S01]  /*2440*/  IMAD.U32 R251, RZ, RZ, UR9 ;  /* 0x00000009fffb7e24 */ /* 0x000fe2000f8e00ff */
[----:B------:R-:W-:Y:S01]  /*2450*/  MOV R4, UR8 ;  /* 0x0000000800047c02 */ /* 0x000fe20008000f00 */
[----:B------:R-:W2:Y:S04]  /*2460*/  LDC R18, c[0x0][0x604] ;  /* 0x00018100ff127b82 */ /* 0x000ea80000000800 */
[----:B------:R5:W-:Y:S04]  /*2470*/  STL.64 [R1+0x200], R4 ;  /* 0x0002000401007387 */ /* 0x000be80000100a00 */
[----:B------:R-:W2:Y:S01]  /*2480*/  LDC R20, c[0x0][0x604] ;  /* 0x00018100ff147b82 */ /* 0x000ea20000000800 */
[----:B-----5:R-:W-:-:S07]  /*2490*/  VIADD R4, R200, 0x4 ;  /* 0x00000004c8047836 */ /* 0x020fce0000000000 */
[----:B------:R-:W5:Y:S01]  /*24a0*/  LDC R21, c[0x0][0x604] ;  /* 0x00018100ff157b82 */ /* 0x000f620000000800 */
[----:B------:R-:W-:-:S05]  /*24b0*/  VIADD R5, R6, 0x9 ;  /* 0x0000000906057836 */ /* 0x000fca0000000000 */
[----:B------:R-:W-:Y:S01]  /*24c0*/  ISETP.GE.AND P4, PT, R8, R5, PT ;  /* 0x000000050800720c */ /* 0x000fe20003f86270 */
[----:B------:R-:W-:Y:S01]  /*24d0*/  VIADD R5, R6, 0x19 ;  /* 0x0000001906057836 */ /* 0x000fe20000000000 */
[----:B------:R-:W2:Y:S01]  /*24e0*/  LDC R22, c[0x0][0x604] ;  /* 0x00018100ff167b82 */ /* 0x000ea20000000800 */
[----:B------:R-:W-:Y:S02]  /*24f0*/  WARPGROUP.DEPBAR.LE gsb0, 0x0 ;  /* 0x00008000000079c5 */ /* 0x000fe40000010000 */
[----:B------:R-:W-:-:S06]  /*2500*/  WARPGROUP.ARRIVE ;  /* 0x00000000000079c5 */ /* 0x000fcc0000000000 */
[----:B------:R-:W-:Y:S01]  /*2510*/  HGMMA.64x64x16.F32.BF16 R24, gdesc[UR4], R24, gsb0 ;  /* 0x00e00000041879f0 */ /* 0x000fe20008001818 */
[----:B------:R-:W-:Y:S01]  /*2520*/  R2UR UR4, R3 ;  /* 0x00000000030472ca */ /* 0x000fe200000e0000 */
[----:B------:R-:W-:Y:S01]  /*2530*/  UMOV UR5, UR9 ;  /* 0x0000000900057c82 */ /* 0x000fe20008000000 */
[----:B------:R-:W-:Y:S01]  /*2540*/  R2UR UR6, R4 ;  /* 0x00000000040672ca */ /* 0x000fe200000e0000 */
[----:B------:R-:W-:Y:S01]  /*2550*/  UMOV UR7, 0x40000040 ;  /* 0x4000004000077882 */ /* 0x000fe20000000000 */
[----:B------:R-:W-:Y:S01]  /*2560*/  IADD3 R3, R2, 0x6, RZ ;  /* 0x0000000602037810 */ /* 0x000fe20007ffe0ff */
[----:B------:R-:W-:Y:S01]  /*2570*/  VIADD R4, R200, 0x6 ;  /* 0x00000006c8047836 */ /* 0x000fe20000000000 */
[----:B------:R-:W-:Y:S02]  /*2580*/  UMOV UR9, 0x40000040 ;  /* 0x4000004000097882 */ /* 0x000fe40000000000 */
[----:B------:R-:W-:-:S05]  /*2590*/  IMAD.U32 R249, RZ, RZ, UR9 ;  /* 0x00000009fff97e24 */ /* 0x000fca000f8e00ff */
[----:B------:R-:W-:Y:S02]  /*25a0*/  UMOV UR8, UR4 ;  /* 0x0000000400087c82 */ /* 0x000fe40008000000 */
[----:B------:R-:W-:Y:S01]  /*25b0*/  UMOV UR4, UR8 ;  /* 0x0000000800047c82 */ /* 0x000fe20008000000 */
[----:B------:R-:W-:Y:S01]  /*25c0*/  MOV R250, UR8 ;  /* 0x0000000800fa7c02 */ /* 0x000fe20008000f00 */
        /* <DEDUP_REMOVED lines=326> */
[----:B------:R-:W-:Y:S01]  /*3a30*/  UMOV UR7, 0x40000040 ;  /* 0x4000004000077882 */ /* 0x000fe20000000000 */
[----:B------:R-:W-:Y:S01]  /*3a40*/  R2UR UR6, R4 ;  /* 0x00000000040672ca */ /* 0x000fe200000e0000 */
[----:B------:R-:W-:Y:S01]  /*3a50*/  UMOV UR5, UR9 ;  /* 0x0000000900057c82 */ /* 0x000fe20008000000 */
[----:B------:R-:W-:Y:S01]  /*3a60*/  IADD3 R3, R2, 0xc06, RZ ;  /* 0x00000c0602037810 */ /* 0x000fe20007ffe0ff */
[----:B------:R-:W-:-:S03]  /*3a70*/  VIADD R4, R200, 0xc06 ;  /* 0x00000c06c8047836 */ /* 0x000fc60000000000 */
[----:B------:R-:W-:Y:S02]  /*3a80*/  R2UR UR56, R3 ;  /* 0x00000000033872ca */ /* 0x000fe400000e0000 */
[----:B------:R-:W-:-:S03]  /*3a90*/  IADD3 R3, R2, 0xe00, RZ ;  /* 0x00000e0002037810 */ /* 0x000fc60007ffe0ff */
[----:B------:R-:W-:Y:S01]  /*3aa0*/  UMOV UR8, UR4 ;  /* 0x0000000400087c82 */ /* 0x000fe20008000000 */
[----:B------:R-:W-:Y:S01]  /*3ab0*/  R2UR UR52, R3 ;  /* 0x00000000033472ca */ /* 0x000fe200000e0000 */
[----:B------:R-:W-:Y:S01]  /*3ac0*/  UMOV UR4, UR8 ;  /* 0x0000000800047c82 */ /* 0x000fe20008000000 */
[C---:B------:R-:W-:Y:S02]  /*3ad0*/  IADD3 R3, R2.reuse, 0xe02, RZ ;  /* 0x00000e0202037810 */ /* 0x040fe40007ffe0ff */
[----:B------:R-:W-:Y:S02]  /*3ae0*/  MOV R206, UR8 ;  /* 0x0000000800ce7c02 */ /* 0x000fe40008000f00 */
[----:B------:R-:W-:Y:S02]  /*3af0*/  R2UR UR48, R3 ;  /* 0x00000000033072ca */ /* 0x000fe400000e0000 */
[C---:B------:R-:W-:Y:S02]  /*3b00*/  IADD3 R3, R2.reuse, 0xe04, RZ ;  /* 0x00000e0402037810 */ /* 0x040fe40007ffe0ff */
[----:B------:R-:W-:-:S02]  /*3b10*/  IADD3 R2, R2, 0xe06, RZ ;  /* 0x00000e0602027810 */ /* 0x000fc40007ffe0ff */
[----:B------:R-:W-:Y:S01]  /*3b20*/  R2UR UR44, R3 ;  /* 0x00000000032c72ca */ /* 0x000fe200000e0000 */
[----:B------:R-:W-:Y:S01]  /*3b30*/  VIADD R3, R200, 0xe06 ;  /* 0x00000e06c8037836 */ /* 0x000fe20000000000 */
[----:B------:R-:W-:Y:S02]  /*3b40*/  WARPGROUP.DEPBAR.LE gsb0, 0x0 ;  /* 0x00008000000079c5 */ /* 0x000fe40000010000 */
[----:B------:R-:W-:-:S06]  /*3b50*/  WARPGROUP.ARRIVE ;  /* 0x00000000000079c5 */ /* 0x000fcc0000000000 */
[----:B------:R-:W-:Y:S01]  /*3b60*/  HGMMA.64x64x16.F32.BF16 R24, gdesc[UR4], R24, gsb0 ;  /* 0x00e00000041879f0 */ /* 0x000fe20008001818 */
[----:B------:R-:W-:Y:S01]  /*3b70*/  R2UR UR6, R4 ;  /* 0x00000000040672ca */ /* 0x000fe200000e0000 */
[----:B------:R-:W-:Y:S01]  /*3b80*/  UMOV UR7, 0x40000040 ;  /* 0x4000004000077882 */ /* 0x000fe20000000000 */
[----:B------:R-:W-:Y:S01]  /*3b90*/  UMOV UR4, UR56 ;  /* 0x0000003800047c82 */ /* 0x000fe20008000000 */
[----:B------:R-:W-:Y:S01]  /*3ba0*/  UMOV UR5, UR57 ;  /* 0x0000003900057c82 */ /* 0x000fe20008000000 */
        /* <DEDUP_REMOVED lines=24> */
[----:B------:R-:W-:Y:S02]  /*3d30*/  WARPGROUP.DEPBAR.LE gsb0, 0x0 ;  /* 0x00008000000079c5 */ /* 0x000fe40000010000 */
[----:B------:R-:W-:-:S07]  /*3d40*/  WARPGROUP.ARRIVE ;  /* 0x00000000000079c5 */ /* 0x000fce0000000000 */
[----:B------:R-:W-:Y:S01]  /*3d50*/  HGMMA.64x64x16.F32.BF16 R24, gdesc[UR4], R24, gsb0 ;  /* 0x00e00000041879f0 */ /* 0x000fe20008001818 */
[----:B------:R-:W-:Y:S01]  /*3d60*/  R2UR UR4, R2 ;  /* 0x00000000020472ca */ /* 0x000fe200000e0000 */
[----:B------:R-:W-:Y:S01]  /*3d70*/  UMOV UR5, 0x40000040 ;  /* 0x4000004000057882 */ /* 0x000fe20000000000 */
[----:B------:R-:W-:Y:S01]  /*3d80*/  R2UR UR6, R3 ;  /* 0x00000000030672ca */ /* 0x000fe200000e0000 */
[----:B------:R-:W-:Y:S01]  /*3d90*/  UMOV UR7, 0x40000040 ;  /* 0x4000004000077882 */ /* 0x000fe20000000000 */
[----:B------:R-:W-:-:S04]  /*3da0*/  IADD3 R3, R6, 0x8, RZ ;  /* 0x0000000806037810 */ /* 0x000fc80007ffe0ff */
[----:B------:R-:W-:Y:S02]  /*3db0*/  ISETP.GE.AND P3, PT, R8, R3, PT ;  /* 0x000000030800720c */ /* 0x000fe40003f66270 */
[----:B------:R-:W-:Y:S01]  /*3dc0*/  IADD3 R3, R6, 0x18, RZ ;  /* 0x0000001806037810 */ /* 0x000fe20007ffe0ff */
[----:B------:R-:W-:Y:S02]  /*3dd0*/  WARPGROUP.DEPBAR.LE gsb0, 0x0 ;  /* 0x00008000000079c5 */ /* 0x000fe40000010000 */
[----:B------:R-:W-:-:S06]  /*3de0*/  WARPGROUP.ARRIVE ;  /* 0x00000000000079c5 */ /* 0x000fcc0000000000 */
[----:B------:R-:W-:Y:S03]  /*3df0*/  HGMMA.64x64x16.F32.BF16 R24, gdesc[UR4], R24, gsb0 ;  /* 0x00e00000041879f0 */ /* 0x000fe60008001818 */
[----:B------:R-:W-:Y:S02]  /*3e00*/  WARPGROUP.DEPBAR.LE gsb0, 0x0 ;  /* 0x00008000000079c5 */ /* 0x000fe40000010000 */
[----:B------:R-:W-:Y:S02]  /*3e10*/  FSEL R25, R25, -INF , P2 ;  /* 0xff80000019197808 */ /* 0x000fe40001000000 */
[----:B------:R-:W-:Y:S02]  /*3e20*/  FSEL R31, R31, -INF , P2 ;  /* 0xff8000001f1f7808 */ /* 0x000fe40001000000 */
[----:B------:R-:W-:Y:S01]  /*3e30*/  ISETP.GE.AND P2, PT, R8, R5, PT ;  /* 0x000000050800720c */ /* 0x000fe20003f46270 */
[----:B------:R-:W-:Y:S01]  /*3e40*/  VIADD R5, R6, 0x21 ;  /* 0x0000002106057836 */ /* 0x000fe20000000000 */
[----:B------:R-:W-:-:S02]  /*3e50*/  FSEL R24, R24, -INF , P1 ;  /* 0xff80000018187808 */ /* 0x000fc40000800000 */
[----:B------:R-:W-:Y:S02]  /*3e60*/  FSEL R32, R32, -INF , P5 ;  /* 0xff80000020207808 */ /* 0x000fe40002800000 */
[----:B------:R-:W-:Y:S02]  /*3e70*/  FSEL R38, R38, -INF , P5 ;  /* 0xff80000026267808 */ /* 0x000fe40002800000 */
[----:B------:R-:W-:Y:S02]  /*3e80*/  FSEL R33, R33, -INF , P6 ;  /* 0xff80000021217808 */ /* 0x000fe40003000000 */
[----:B------:R-:W-:Y:S02]  /*3e90*/  FSEL R39, R39, -INF , P6 ;  /* 0xff80000027277808 */ /* 0x000fe40003000000 */
[CC--:B------:R-:W-:Y:S02]  /*3ea0*/  ISETP.GE.AND P5, PT, R9.reuse, R6.reuse, PT ;  /* 0x000000060900720c */ /* 0x0c0fe40003fa6270 */
[----:B------:R-:W-:-:S02]  /*3eb0*/  ISETP.GT.AND P6, PT, R9, R6, PT ;  /* 0x000000060900720c */ /* 0x000fc40003fc4270 */
[----:B------:R-:W-:Y:S02]  /*3ec0*/  FSEL R29, R29, -INF , P4 ;  /* 0xff8000001d1d7808 */ /* 0x000fe40002000000 */
[----:B------:R-:W-:Y:S02]  /*3ed0*/  FSEL R35, R35, -INF , P4 ;  /* 0xff80000023237808 */ /* 0x000fe40002000000 */
[----:B------:R-:W-:Y:S02]  /*3ee0*/  ISETP.GE.AND P4, PT, R8, R5, PT ;  /* 0x000000050800720c */ /* 0x000fe40003f86270 */
[----:B------:R-:W-:Y:S02]  /*3ef0*/  FSEL R28, R28, -INF , P3 ;  /* 0xff8000001c1c7808 */ /* 0x000fe40001800000 */
[----:B------:R-:W-:Y:S02]  /*3f00*/  IADD3 R5, R6, 0x29, RZ ;  /* 0x0000002906057810 */ /* 0x000fe40007ffe0ff */
[----:B------:R-:W-:-:S02]  /*3f10*/  FMNMX R15, R24, R25, !PT ;  /* 0x00000019180f7209 */ /* 0x000fc40007800000 */
[----:B------:R-:W-:Y:S02]  /*3f20*/  FSEL R26, R26, -INF , P5 ;  /* 0xff8000001a1a7808 */ /* 0x000fe40002800000 */
[----:B------:R-:W-:Y:S02]  /*3f30*/  FSEL R27, R27, -INF , P6 ;  /* 0xff8000001b1b7808 */ /* 0x000fe40003000000 */
[----:B------:R-:W-:Y:S02]  /*3f40*/  ISETP.GE.AND P6, PT, R8, R5, PT ;  /* 0x000000050800720c */ /* 0x000fe40003fc6270 */
[----:B------:R-:W-:Y:S02]  /*3f50*/  FMNMX R2, R28, R15, !PT ;  /* 0x0000000f1c027209 */ /* 0x000fe40007800000 */
[----:B------:R-:W-:Y:S02]  /*3f60*/  FSEL R30, R30, -INF , P1 ;  /* 0xff8000001e1e7808 */ /* 0x000fe40000800000 */
[----:B------:R-:W-:-:S02]  /*3f70*/  FMNMX R5, R26, R27, !PT ;  /* 0x0000001b1a057209 */ /* 0x000fc40007800000 */
[----:B------:R-:W-:Y:S02]  /*3f80*/  FMNMX R15, R29, R2, !PT ;  /* 0x000000021d0f7209 */ /* 0x000fe40007800000 */
[----:B------:R-:W-:Y:S02]  /*3f90*/  FMNMX R2, R30, R5, !PT ;  /* 0x000000051e027209 */ /* 0x000fe40007800000 */
[----:B------:R-:W-:Y:S02]  /*3fa0*/  ISETP.GE.AND P1, PT, R8, R3, PT ;  /* 0x000000030800720c */ /* 0x000fe40003f26270 */
[----:B------:R-:W-:Y:S02]  /*3fb0*/  FMNMX R4, R32, R15, !PT ;  /* 0x0000000f20047209 */ /* 0x000fe40007800000 */
[----:B------:R-:W-:Y:S02]  /*3fc0*/  IADD3 R3, R6, 0x20, RZ ;  /* 0x0000002006037810 */ /* 0x000fe40007ffe0ff */
[----:B------:R-:W-:-:S02]  /*3fd0*/  FSEL R34, R34, -INF , P3 ;  /* 0xff80000022227808 */ /* 0x000fc40001800000 */
[----:B------:R-:W-:Y:S02]  /*3fe0*/  FMNMX R5, R31, R2, !PT ;  /* 0x000000021f057209 */ /* 0x000fe40007800000 */
[----:B------:R-:W-:Y:S02]  /*3ff0*/  FSEL R36, R36, -INF , P1 ;  /* 0xff80000024247808 */ /* 0x000fe40000800000 */
[----:B------:R-:W-:Y:S02]  /*4000*/  FMNMX R15, R33, R4, !PT ;  /* 0x00000004210f7209 */ /* 0x000fe40007800000 */
[----:B------:R-:W-:Y:S02]  /*4010*/  ISETP.GE.AND P3, PT, R8, R3, PT ;  /* 0x000000030800720c */ /* 0x000fe40003f66270 */
[----:B------:R-:W-:Y:S02]  /*4020*/  FMNMX R2, R34, R5, !PT ;  /* 0x0000000522027209 */ /* 0x000fe40007800000 */
[----:B------:R-:W-:-:S02]  /*4030*/  IADD3 R3, R6, 0x28, RZ ;  /* 0x0000002806037810 */ /* 0x000fc40007ffe0ff */
[----:B------:R-:W-:Y:S02]  /*4040*/  FSEL R37, R37, -INF , P2 ;  /* 0xff80000025257808 */ /* 0x000fe40001000000 */
[----:B------:R-:W-:Y:S02]  /*4050*/  FMNMX R4, R36, R15, !PT ;  /* 0x0000000f24047209 */ /* 0x000fe40007800000 */
[----:B------:R-:W-:Y:S02]  /*4060*/  FMNMX R5, R35, R2, !PT ;  /* 0x0000000223057209 */ /* 0x000fe40007800000 */
[----:B------:R-:W-:Y:S01]  /*4070*/  ISETP.GE.AND P5, PT, R8, R3, PT ;  /* 0x000000030800720c */ /* 0x000fe20003fa6270 */
[----:B------:R-:W-:Y:S01]  /*4080*/  VIADD R3, R6, 0x30 ;  /* 0x0000003006037836 */ /* 0x000fe20000000000 */
[----:B------:R-:W-:Y:S02]  /*4090*/  FSEL R40, R40, -INF , P3 ;  /* 0xff80000028287808 */ /* 0x000fe40001800000 */
[----:B------:R-:W-:-:S02]  /*40a0*/  FMNMX R15, R37, R4, !PT ;  /* 0x00000004250f7209 */ /* 0x000fc40007800000 */
[----:B------:R-:W-:Y:S02]  /*40b0*/  FMNMX R2, R38, R5, !PT ;  /* 0x0000000526027209 */ /* 0x000fe40007800000 */
[----:B------:R-:W-:Y:S02]  /*40c0*/  FSEL R42, R42, -INF , P1 ;  /* 0xff8000002a2a7808 */ /* 0x000fe40000800000 */
[----:B------:R-:W-:Y:S02]  /*40d0*/  ISETP.GE.AND P1, PT, R8, R3, PT ;  /* 0x000000030800720c */ /* 0x000fe40003f26270 */
[----:B------:R-:W-:Y:S02]  /*40e0*/  FSEL R41, R41, -INF , P4 ;  /* 0xff80000029297808 */ /* 0x000fe40002000000 */
[----:B------:R-:W-:Y:S02]  /*40f0*/  FMNMX R4, R40, R15, !PT ;  /* 0x0000000f28047209 */ /* 0x000fe40007800000 */
[----:B------:R-:W-:-:S02]  /*4100*/  IADD3 R3, R6, 0x31, RZ ;  /* 0x0000003106037810 */ /* 0x000fc40007ffe0ff */
[----:B------:R-:W-:Y:S02]  /*4110*/  FMNMX R5, R39, R2, !PT ;  /* 0x0000000227057209 */ /* 0x000fe40007800000 */
[----:B------:R-:W-:Y:S02]  /*4120*/  FSEL R43, R43, -INF , P2 ;  /* 0xff8000002b2b7808 */ /* 0x000fe40001000000 */
[----:B------:R-:W-:Y:S02]  /*4130*/  FSEL R44, R44, -INF , P5 ;  /* 0xff8000002c2c7808 */ /* 0x000fe40002800000 */
[----:B------:R-:W-:Y:S02]  /*4140*/  FMNMX R15, R41, R4, !PT ;  /* 0x00000004290f7209 */ /* 0x000fe40007800000 */
[----:B------:R-:W-:Y:S01]  /*4150*/  ISETP.GE.AND P2, PT, R8, R3, PT ;  /* 0x000000030800720c */ /* 0x000fe20003f46270 */
[----:B------:R-:W-:Y:S01]  /*4160*/  VIADD R3, R6, 0x38 ;  /* 0x0000003806037836 */ /* 0x000fe20000000000 */
[----:B------:R-:W-:-:S02]  /*4170*/  FMNMX R2, R42, R5, !PT ;  /* 0x000000052a027209 */ /* 0x000fc40007800000 */
[----:B------:R-:W-:Y:S02]  /*4180*/  FSEL R45, R45, -INF , P6 ;  /* 0xff8000002d2d7808 */ /* 0x000fe40003000000 */
[----:B------:R-:W-:Y:S02]  /*4190*/  FMNMX R4, R44, R15, !PT ;  /* 0x0000000f2c047209 */ /* 0x000fe40007800000 */
[----:B------:R-:W-:Y:S02]  /*41a0*/  FSEL R46, R46, -INF , P3 ;  /* 0xff8000002e2e7808 */ /* 0x000fe40001800000 */
[----:B------:R-:W-:Y:S02]  /*41b0*/  FMNMX R5, R43, R2, !PT ;  /* 0x000000022b057209 */ /* 0x000fe40007800000 */
[----:B------:R-:W-:Y:S02]  /*41c0*/  ISETP.GE.AND P3, PT, R8, R3, PT ;  /* 0x000000030800720c */ /* 0x000fe40003f66270 */
[----:B------:R-:W-:-:S02]  /*41d0*/  IADD3 R3, R6, 0x39, RZ ;  /* 0x0000003906037810 */ /* 0x000fc40007ffe0ff */
[----:B------:R-:W-:Y:S02]  /*41e0*/  FSEL R48, R48, -INF , P1 ;  /* 0xff80000030307808 */ /* 0x000fe40000800000 */
[----:B------:R-:W-:Y:S02]  /*41f0*/  FMNMX R15, R45, R4, !PT ;  /* 0x000000042d0f7209 */ /* 0x000fe40007800000 */
[----:B------:R-:W-:Y:S02]  /*4200*/  FSEL R47, R47, -INF , P4 ;  /* 0xff8000002f2f7808 */ /* 0x000fe40002000000 */
[----:B------:R-:W-:Y:S02]  /*4210*/  FMNMX R2, R46, R5, !PT ;  /* 0x000000052e027209 */ /* 0x000fe40007800000 */
[----:B------:R-:W-:Y:S02]  /*4220*/  ISETP.GE.AND P4, PT, R8, R3, PT ;  /* 0x000000030800720c */ /* 0x000fe40003f86270 */
[----:B------:R-:W-:-:S02]  /*4230*/  FSEL R49, R49, -INF , P2 ;  /* 0xff80000031317808 */ /* 0x000fc40001000000 */
[----:B------:R-:W-:Y:S02]  /*4240*/  FMNMX R4, R48, R15, !PT ;  /* 0x0000000f30047209 */ /* 0x000fe40007800000 */
[----:B------:R-:W-:Y:S02]  /*4250*/  FSEL R50, R50, -INF , P5 ;  /* 0xff80000032327808 */ /* 0x000fe40002800000 */
[----:B------:R-:W-:Y:S02]  /*4260*/  FMNMX R3, R47, R2, !PT ;  /* 0x000000022f037209 */ /* 0x000fe40007800000 */
[----:B------:R-:W-:Y:S02]  /*4270*/  FSEL R52, R52, -INF , P3 ;  /* 0xff80000034347808 */ /* 0x000fe40001800000 */
[----:B------:R-:W-:Y:S02]  /*4280*/  FMNMX R5, R49, R4, !PT ;  /* 0x0000000431057209 */ /* 0x000fe40007800000 */
[----:B------:R-:W-:-:S02]  /*4290*/  FSEL R51, R51, -INF , P6 ;  /* 0xff80000033337808 */ /* 0x000fc40003000000 */
[----:B------:R-:W-:Y:S02]  /*42a0*/  FMNMX R2, R50, R3, !PT ;  /* 0x0000000332027209 */ /* 0x000fe40007800000 */
[----:B------:R-:W-:Y:S02]  /*42b0*/  FSEL R53, R53, -INF , P4 ;  /* 0xff80000035357808 */ /* 0x000fe40002000000 */
[----:B------:R-:W-:Y:S02]  /*42c0*/  FMNMX R4, R52, R5, !PT ;  /* 0x0000000534047209 */ /* 0x000fe40007800000 */
[----:B------:R-:W-:Y:S02]  /*42d0*/  FSEL R54, R54, -INF , P1 ;  /* 0xff80000036367808 */ /* 0x000fe40000800000 */
[----:B------:R-:W-:Y:S02]  /*42e0*/  FMNMX R3, R51, R2, !PT ;  /* 0x0000000233037209 */ /* 0x000fe40007800000 */
[----:B------:R-:W-:-:S02]  /*42f0*/  FMNMX R4, R53, R4, !PT ;  /* 0x0000000435047209 */ /* 0x000fc40007800000 */
[----:B------:R-:W-:Y:S02]  /*4300*/  FSEL R55, R55, -INF , P2 ;  /* 0xff80000037377808 */ /* 0x000fe40001000000 */
[----:B------:R-:W-:Y:S02]  /*4310*/  FMNMX R2, R54, R3, !PT ;  /* 0x0000000336027209 */ /* 0x000fe40007800000 */
[----:B------:R-:W1:Y:S02]  /*4320*/  SHFL.BFLY PT, R3, R4, 0x1, 0x1f ;  /* 0x0c201f0004037f89 */ /* 0x000e6400000e0000 */
[----:B------:R-:W-:-:S05]  /*4330*/  FMNMX R2, R55, R2, !PT ;  /* 0x0000000237027209 */ /* 0x000fca0007800000 */
[----:B------:R-:W3:Y:S01]  /*4340*/  SHFL.BFLY PT, R5, R2, 0x1, 0x1f ;  /* 0x0c201f0002057f89 */ /* 0x000ee200000e0000 */
[----:B-1----:R-:W-:-:S05]  /*4350*/  FMNMX R3, R4, R3, !PT ;  /* 0x0000000304037209 */ /* 0x002fca0007800000 */
[----:B------:R-:W1:Y:S01]  /*4360*/  SHFL.BFLY PT, R14, R3, 0x2, 0x1f ;  /* 0x0c401f00030e7f89 */ /* 0x000e6200000e0000 */
[----:B---3--:R-:W-:-:S05]  /*4370*/  FMNMX R5, R2, R5, !PT ;  /* 0x0000000502057209 */ /* 0x008fca0007800000 */
[----:B------:R-:W3:Y:S01]  /*4380*/  SHFL.BFLY PT, R10, R5, 0x2, 0x1f ;  /* 0x0c401f00050a7f89 */ /* 0x000ee200000e0000 */
[----:B-1----:R-:W-:-:S04]  /*4390*/  FMNMX R14, R3, R14, !PT ;  /* 0x0000000e030e7209 */ /* 0x002fc80007800000 */
[C---:B------:R-:W-:Y:S02]  /*43a0*/  FSETP.NEU.AND P1, PT, R14.reuse, -INF , PT ;  /* 0xff8000000e00780b */ /* 0x040fe40003f2d000 */
[----:B---3--:R-:W-:Y:S02]  /*43b0*/  FMNMX R15, R5, R10, !PT ;  /* 0x0000000a050f7209 */ /* 0x008fe40007800000 */
[----:B------:R-:W-:Y:S01]  /*43c0*/  FSEL R2, R14, RZ, P1 ;  /* 0x000000ff0e027208 */ /* 0x000fe20000800000 */
[----:B------:R-:W1:Y:S01]  /*43d0*/  LDC R10, c[0x0][0x604] ;  /* 0x00018100ff0a7b82 */ /* 0x000e620000000800 */
[----:B------:R-:W-:-:S03]  /*43e0*/  FSETP.NEU.AND P1, PT, R15, -INF , PT ;  /* 0xff8000000f00780b */ /* 0x000fc60003f2d000 */
[----:B------:R-:W-:Y:S01]  /*43f0*/  FMUL R2, R2, R19 ;  /* 0x0000001302027220 */ /* 0x000fe20000400000 */
[----:B------:R-:W-:-:S03]  /*4400*/  FSEL R3, R15, RZ, P1 ;  /* 0x000000ff0f037208 */ /* 0x000fc60000800000 */
[----:B------:R-:W3:Y:S01]  /*4410*/  LDC R5, c[0x0][0x604] ;  /* 0x00018100ff057b82 */ /* 0x000ee20000000800 */
[----:B-----5:R-:W-:Y:S01]  /*4420*/  FFMA R24, R24, R21, -R2 ;  /* 0x0000001518187223 */ /* 0x020fe20000000802 */
[----:B------:R-:W-:-:S04]  /*4430*/  FMUL R4, R3, R16 ;  /* 0x0000001003047220 */ /* 0x000fc80000400000 */
[--C-:B----4-:R-:W-:Y:S01]  /*4440*/  FFMA R26, R26, R23, -R4.reuse ;  /* 0x000000171a1a7223 */ /* 0x110fe20000000804 */
[--C-:B--2---:R-:W-:Y:S01]  /*4450*/  FFMA R39, R39, R18, -R4.reuse ;  /* 0x0000001227277223 */ /* 0x104fe20000000804 */
[----:B------:R-:W2:Y:S01]  /*4460*/  LDC R3, c[0x0][0x604] ;  /* 0x00018100ff037b82 */ /* 0x000ea20000000800 */
[--C-:B------:R-:W-:Y:S01]  /*4470*/  FFMA R43, R43, R20, -R4.reuse ;  /* 0x000000142b2b7223 */ /* 0x100fe20000000804 */
[----:B------:R-:W-:Y:S01]  /*4480*/  FSETP.GEU.AND P4, PT, R24, -126, PT ;  /* 0xc2fc00001800780b */ /* 0x000fe20003f8e000 */
[----:B------:R-:W-:Y:S01]  /*4490*/  FFMA R47, R47, R22, -R4 ;  /* 0x000000162f2f7223 */ /* 0x000fe20000000804 */
[----:B------:R-:W-:-:S04]  /*44a0*/  FSETP.GEU.AND P5, PT, R26, -126, PT ;  /* 0xc2fc00001a00780b */ /* 0x000fc80003fae000 */
[----:B------:R-:W4:Y:S01]  /*44b0*/  LDC R19, c[0x0][0x604] ;  /* 0x00018100ff137b82 */ /* 0x000f220000000800 */
[----:B-1----:R-:W-:-:S05]  /*44c0*/  FFMA R27, R27, R10, -R4 ;  /* 0x0000000a1b1b7223 */ /* 0x002fca0000000804 */
[----:B------:R-:W-:Y:S01]  /*44d0*/  FSETP.GEU.AND P6, PT, R27, -126, PT ;  /* 0xc2fc00001b00780b */ /* 0x000fe20003fce000 */
[----:B------:R-:W-:Y:S01]  /*44e0*/  @!P4 FMUL R24, R24, 0.5 ;  /* 0x3f0000001818c820 */ /* 0x000fe20000400000 */
[--C-:B---3--:R-:W-:Y:S01]  /*44f0*/  FFMA R30, R30, R5, -R4.reuse ;  /* 0x000000051e1e7223 */ /* 0x108fe20000000804 */
[----:B------:R-:W-:Y:S01]  /*4500*/  @!P5 FMUL R26, R26, 0.5 ;  /* 0x3f0000001a1ad820 */ /* 0x000fe20000400000 */
[----:B------:R-:W1:Y:S01]  /*4510*/  LDC R5, c[0x0][0x604] ;  /* 0x00018100ff057b82 */ /* 0x000e620000000800 */
[----:B------:R-:W3:Y:S02]  /*4520*/  MUFU.EX2 R164, R24 ;  /* 0x0000001800a47308 */ /* 0x000ee40000000800 */
[----:B------:R-:W-:Y:S01]  /*4530*/  FSETP.GEU.AND P1, PT, R30, -126, PT ;  /* 0xc2fc00001e00780b */ /* 0x000fe20003f2e000 */
[----:B--2---:R-:W-:-:S04]  /*4540*/  FFMA R31, R31, R3, -R4 ;  /* 0x000000031f1f7223 */ /* 0x004fc80000000804 */
[----:B------:R-:W2:Y:S01]  /*4550*/  LDC R3, c[0x0][0x604] ;  /* 0x00018100ff037b82 */ /* 0x000ea20000000800 */
[----:B------:R-:W-:Y:S01]  /*4560*/  @!P6 FMUL R27, R27, 0.5 ;  /* 0x3f0000001b1be820 */ /* 0x000fe20000400000 */
[----:B------:R-:W5:Y:S01]  /*4570*/  MUFU.EX2 R165, R26 ;  /* 0x0000001a00a57308 */ /* 0x000f620000000800 */
[----:B------:R-:W-:Y:S01]  /*4580*/  FSETP.GEU.AND P2, PT, R31, -126, PT ;  /* 0xc2fc00001f00780b */ /* 0x000fe20003f4e000 */
[----:B----4-:R-:W-:-:S04]  /*4590*/  FFMA R34, R34, R19, -R4 ;  /* 0x0000001322227223 */ /* 0x010fc80000000804 */
[----:B------:R-:W-:Y:S01]  /*45a0*/  @!P1 FMUL R30, R30, 0.5 ;  /* 0x3f0000001e1e9820 */ /* 0x000fe20000400000 */
[----:B------:R-:W4:Y:S01]  /*45b0*/  LDC R19, c[0x0][0x604] ;  /* 0x00018100ff137b82 */ /* 0x000f220000000800 */
[----:B------:R-:W2:Y:S01]  /*45c0*/  MUFU.EX2 R10, R27 ;  /* 0x0000001b000a7308 */ /* 0x000ea20000000800 */
[----:B------:R-:W-:Y:S01]  /*45d0*/  FSETP.GEU.AND P3, PT, R34, -126, PT ;  /* 0xc2fc00002200780b */ /* 0x000fe20003f6e000 */
[----:B---3--:R-:W-:Y:S01]  /*45e0*/  @!P4 FMUL R164, R164, R164 ;  /* 0x000000a4a4a4c220 */ /* 0x008fe20000400000 */
[----:B-1----:R-:W-:-:S03]  /*45f0*/  FFMA R35, R35, R5, -R4 ;  /* 0x0000000523237223 */ /* 0x002fc60000000804 */
[----:B------:R-:W-:Y:S02]  /*4600*/  @!P2 FMUL R31, R31, 0.5 ;  /* 0x3f0000001f1fa820 */ /* 0x000fe40000400000 */
[----:B------:R-:W1:Y:S01]  /*4610*/  MUFU.EX2 R167, R30 ;  /* 0x0000001e00a77308 */ /* 0x000e620000000800 */
[----:B------:R-:W3:Y:S01]  /*4620*/  LDC R5, c[0x0][0x604] ;  /* 0x00018100ff057b82 */ /* 0x000ee20000000800 */
[----:B-----5:R-:W-:Y:S01]  /*4630*/  @!P5 FMUL R165, R165, R165 ;  /* 0x000000a5a5a5d220 */ /* 0x020fe20000400000 */
[----:B------:R-:W-:Y:S01]  /*4640*/  FSETP.GEU.AND P5, PT, R35, -126, PT ;  /* 0xc2fc00002300780b */ /* 0x000fe20003fae000 */
[--C-:B--2---:R-:W-:Y:S02]  /*4650*/  FFMA R38, R38, R3, -R4.reuse ;  /* 0x0000000326267223 */ /* 0x104fe40000000804 */
[----:B------:R-:W-:Y:S02]  /*4660*/  @!P3 FMUL R34, R34, 0.5 ;  /* 0x3f0000002222b820 */ /* 0x000fe40000400000 */
[----:B------:R-:W2:Y:S01]  /*4670*/  MUFU.EX2 R16, R31 ;  /* 0x0000001f00107308 */ /* 0x000ea20000000800 */
[----:B------:R-:W5:Y:S01]  /*4680*/  LDC R3, c[0x0][0x604] ;  /* 0x00018100ff037b82 */ /* 0x000f620000000800 */
[----:B------:R-:W-:Y:S01]  /*4690*/  @!P6 FMUL R10, R10, R10 ;  /* 0x0000000a0a0ae220 */ /* 0x000fe20000400000 */
[----:B------:R-:W-:Y:S01]  /*46a0*/  FSETP.GEU.AND P6, PT, R38, -126, PT ;  /* 0xc2fc00002600780b */ /* 0x000fe20003fce000 */
[----:B----4-:R-:W-:-:S04]  /*46b0*/  FFMA R42, R42, R19, -R4 ;  /* 0x000000132a2a7223 */ /* 0x010fc80000000804 */
[----:B------:R-:W-:Y:S01]  /*46c0*/  @!P5 FMUL R35, R35, 0.5 ;  /* 0x3f0000002323d820 */ /* 0x000fe20000400000 */
[----:B-1----:R-:W-:Y:S01]  /*46d0*/  @!P1 FMUL R167, R167, R167 ;  /* 0x000000a7a7a79220 */ /* 0x002fe20000400000 */
[----:B------:R-:W-:Y:S01]  /*46e0*/  FSETP.GEU.AND P1, PT, R39, -126, PT ;  /* 0xc2fc00002700780b */ /* 0x000fe20003f2e000 */
[----:B------:R-:W1:Y:S01]  /*46f0*/  LDC R19, c[0x0][0x604] ;  /* 0x00018100ff137b82 */ /* 0x000e620000000800 */
[----:B------:R-:W4:Y:S04]  /*4700*/  MUFU.EX2 R18, R35 ;  /* 0x0000002300127308 */ /* 0x000f280000000800 */
[----:B------:R-:W-:Y:S01]  /*4710*/  @!P6 FMUL R38, R38, 0.5 ;  /* 0x3f0000002626e820 */ /* 0x000fe20000400000 */
[----:B---3--:R-:W-:Y:S01]  /*4720*/  FFMA R28, R28, R5, -R2 ;  /* 0x000000051c1c7223 */ /* 0x008fe20000000802 */
[----:B--2---:R-:W-:Y:S01]  /*4730*/  @!P2 FMUL R16, R16, R16 ;  /* 0x000000101010a220 */ /* 0x004fe20000400000 */
[----:B------:R-:W2:Y:S01]  /*4740*/  LDC R5, c[0x0][0x604] ;  /* 0x00018100ff057b82 */ /* 0x000ea20000000800 */
[----:B------:R-:W3:Y:S01]  /*4750*/  MUFU.EX2 R161, R34 ;  /* 0x0000002200a17308 */ /* 0x000ee20000000800 */
[----:B------:R-:W-:-:S02]  /*4760*/  FSETP.GEU.AND P2, PT, R42, -126, PT ;  /* 0xc2fc00002a00780b */ /* 0x000fc40003f4e000 */
[----:B------:R-:W-:Y:S01]  /*4770*/  @!P1 FMUL R39, R39, 0.5 ;  /* 0x3f00000027279820 */ /* 0x000fe20000400000 */
[----:B-----5:R-:W-:-:S03]  /*4780*/  FFMA R25, R25, R3, -R2 ;  /* 0x0000000319197223 */ /* 0x020fc60000000802 */
[----:B------:R-:W5:Y:S01]  /*4790*/  LDC R3, c[0x0][0x604] ;  /* 0x00018100ff037b82 */ /* 0x000f620000000800 */
[----:B------:R-:W2:Y:S01]  /*47a0*/  MUFU.EX2 R163, R38 ;  /* 0x0000002600a37308 */ /* 0x000ea20000000800 */
[----:B----4-:R-:W-:Y:S01]  /*47b0*/  @!P5 FMUL R18, R18, R18 ;  /* 0x000000121212d220 */ /* 0x010fe20000400000 */
[----:B------:R-:W-:-:S04]  /*47c0*/  FSETP.GEU.AND P5, PT, R25, -126, PT ;  /* 0xc2fc00001900780b */ /* 0x000fc80003fae000 */
[----:B------:R-:W-:Y:S01]  /*47d0*/  @!P2 FMUL R42, R42, 0.5 ;  /* 0x3f0000002a2aa820 */ /* 0x000fe20000400000 */
[--C-:B-1----:R-:W-:Y:S01]  /*47e0*/  FFMA R29, R29, R19, -R2.reuse ;  /* 0x000000131d1d7223 */ /* 0x102fe20000000802 */
[----:B------:R-:W1:Y:S01]  /*47f0*/  MUFU.EX2 R20, R39 ;  /* 0x0000002700147308 */ /* 0x000e620000000800 */
[----:B------:R-:W4:Y:S01]  /*4800*/  LDC R19, c[0x0][0x604] ;  /* 0x00018100ff137b82 */ /* 0x000f220000000800 */
[----:B---3--:R-:W-:Y:S01]  /*4810*/  @!P3 FMUL R161, R161, R161 ;  /* 0x000000a1a1a1b220 */ /* 0x008fe20000400000 */
[----:B------:R-:W-:Y:S01]  /*4820*/  FSETP.GEU.AND P3, PT, R43, -126, PT ;  /* 0xc2fc00002b00780b */ /* 0x000fe20003f6e000 */
[----:B--2---:R-:W-:-:S03]  /*4830*/  FFMA R36, R36, R5, -R2 ;  /* 0x0000000524247223 */ /* 0x004fc60000000802 */
[----:B------:R-:W-:Y:S01]  /*4840*/  @!P5 FMUL R25, R25, 0.5 ;  /* 0x3f0000001919d820 */ /* 0x000fe20000400000 */
[----:B------:R-:W-:Y:S01]  /*4850*/  @!P6 FMUL R163, R163, R163 ;  /* 0x000000a3a3a3e220 */ /* 0x000fe20000400000 */
[----:B------:R-:W-:Y:S01]  /*4860*/  FSETP.GEU.AND P6, PT, R28, -126, PT ;  /* 0xc2fc00001c00780b */ /* 0x000fe20003fce000 */
[----:B------:R-:W2:Y:S01]  /*4870*/  LDC R21, c[0x0][0x604] ;  /* 0x00018100ff157b82 */ /* 0x000ea20000000800 */
[----:B------:R-:W3:Y:S01]  /*4880*/  MUFU.EX2 R42, R42 ;  /* 0x0000002a002a7308 */ /* 0x000ee20000000800 */
[----:B------:R-:W-:Y:S01]  /*4890*/  FSETP.GEU.AND P4, PT, R36, -126, PT ;  /* 0xc2fc00002400780b */ /* 0x000fe20003f8e000 */
[----:B-----5:R-:W-:-:S03]  /*48a0*/  FFMA R32, R32, R3, -R2 ;  /* 0x0000000320207223 */ /* 0x020fc60000000802 */
[----:B------:R-:W-:Y:S01]  /*48b0*/  @!P3 FMUL R43, R43, 0.5 ;  /* 0x3f0000002b2bb820 */ /* 0x000fe20000400000 */
[----:B-1----:R-:W-:Y:S01]  /*48c0*/  @!P1 FMUL R20, R20, R20 ;  /* 0x0000001414149220 */ /* 0x002fe20000400000 */
[----:B------:R-:W-:Y:S01]  /*48d0*/  FSETP.GEU.AND P1, PT, R29, -126, PT ;  /* 0xc2fc00001d00780b */ /* 0x000fe20003f2e000 */
[----:B------:R-:W1:Y:S01]  /*48e0*/  LDC R3, c[0x0][0x604] ;  /* 0x00018100ff037b82 */ /* 0x000e620000000800 */
[----:B------:R-:W5:Y:S02]  /*48f0*/  MUFU.EX2 R157, R43 ;  /* 0x0000002b009d7308 */ /* 0x000f640000000800 */
[----:B------:R-:W-:Y:S01]  /*4900*/  @!P6 FMUL R28, R28, 0.5 ;  /* 0x3f0000001c1ce820 */ /* 0x000fe20000400000 */
[----:B----4-:R-:W-:Y:S02]  /*4910*/  FFMA R37, R37, R19, -R2 ;  /* 0x0000001325257223 */ /* 0x010fe40000000802 */
[----:B------:R-:W-:Y:S02]  /*4920*/  @!P4 FMUL R36, R36, 0.5 ;  /* 0x3f0000002424c820 */ /* 0x000fe40000400000 */
[----:B------:R-:W4:Y:S01]  /*4930*/  LDC R5, c[0x0][0x604] ;  /* 0x00018100ff057b82 */ /* 0x000f220000000800 */
[----:B------:R-:W1:Y:S01]  /*4940*/  MUFU.EX2 R25, R25 ;  /* 0x0000001900197308 */ /* 0x000e620000000800 */
[----:B---3--:R-:W-:Y:S01]  /*4950*/  @!P2 FMUL R42, R42, R42 ;  /* 0x0000002a2a2aa220 */ /* 0x008fe20000400000 */
[----:B------:R-:W-:Y:S01]  /*4960*/  FSETP.GEU.AND P2, PT, R32, -126, PT ;  /* 0xc2fc00002000780b */ /* 0x000fe20003f4e000 */
[----:B------:R-:W-:-:S04]  /*4970*/  @!P1 FMUL R29, R29, 0.5 ;  /* 0x3f0000001d1d9820 */ /* 0x000fc80000400000 */
[----:B------:R-:W3:Y:S01]  /*4980*/  LDC R19, c[0x0][0x604] ;  /* 0x00018100ff137b82 */ /* 0x000ee20000000800 */
[----:B------:R-:W4:Y:S01]  /*4990*/  MUFU.EX2 R166, R28 ;  /* 0x0000001c00a67308 */ /* 0x000f220000000800 */
[----:B--2---:R-:W-:Y:S01]  /*49a0*/  FFMA R33, R33, R21, -R2 ;  /* 0x0000001521217223 */ /* 0x004fe20000000802 */
[----:B-----5:R-:W-:-:S04]  /*49b0*/  @!P3 FMUL R157, R157, R157 ;  /* 0x0000009d9d9db220 */ /* 0x020fc80000400000 */
[----:B------:R-:W-:Y:S01]  /*49c0*/  FSETP.GEU.AND P3, PT, R33, -126, PT ;  /* 0xc2fc00002100780b */ /* 0x000fe20003f6e000 */
[--C-:B-1----:R-:W-:Y:S01]  /*49d0*/  FFMA R40, R40, R3, -R2.reuse ;  /* 0x0000000328287223 */ /* 0x102fe20000000802 */
[----:B------:R-:W1:Y:S01]  /*49e0*/  MUFU.EX2 R29, R29 ;  /* 0x0000001d001d7308 */ /* 0x000e620000000800 */
[----:B------:R-:W-:Y:S01]  /*49f0*/  @!P5 FMUL R25, R25, R25 ;  /* 0x000000191919d220 */ /* 0x000fe20000400000 */
[----:B------:R-:W-:Y:S01]  /*4a00*/  FSETP.GEU.AND P5, PT, R37, -126, PT ;  /* 0xc2fc00002500780b */ /* 0x000fe20003fae000 */
[----:B------:R-:W2:Y:S01]  /*4a10*/  LDC R21, c[0x0][0x604] ;  /* 0x00018100ff157b82 */ /* 0x000ea20000000800 */
[----:B------:R-:W-:Y:S01]  /*4a20*/  @!P2 FMUL R32, R32, 0.5 ;  /* 0x3f0000002020a820 */ /* 0x000fe20000400000 */
[----:B----4-:R-:W-:-:S03]  /*4a30*/  FFMA R41, R41, R5, -R2 ;  /* 0x0000000529297223 */ /* 0x010fc60000000802 */
[----:B------:R-:W4:Y:S01]  /*4a40*/  MUFU.EX2 R160, R32 ;  /* 0x0000002000a07308 */ /* 0x000f220000000800 */
[----:B------:R-:W-:Y:S01]  /*4a50*/  @!P6 FMUL R166, R166, R166 ;  /* 0x000000a6a6a6e220 */ /* 0x000fe20000400000 */
[----:B------:R-:W-:Y:S01]  /*4a60*/  FSETP.GEU.AND P6, PT, R40, -126, PT ;  /* 0xc2fc00002800780b */ /* 0x000fe20003fce000 */
[----:B------:R-:W5:Y:S01]  /*4a70*/  LDC R23, c[0x0][0x604] ;  /* 0x00018100ff177b82 */ /* 0x000f620000000800 */
[----:B------:R-:W-:Y:S01]  /*4a80*/  @!P3 FMUL R33, R33, 0.5 ;  /* 0x3f0000002121b820 */ /* 0x000fe20000400000 */
[----:B---3--:R-:W-:Y:S02]  /*4a90*/  FFMA R44, R44, R19, -R2 ;  /* 0x000000132c2c7223 */ /* 0x008fe40000000802 */
[----:B------:R-:W-:Y:S01]  /*4aa0*/  @!P5 FMUL R37, R37, 0.5 ;  /* 0x3f0000002525d820 */ /* 0x000fe20000400000 */
[----:B-1----:R-:W-:Y:S01]  /*4ab0*/  @!P1 FMUL R29, R29, R29 ;  /* 0x0000001d1d1d9220 */ /* 0x002fe20000400000 */
[----:B------:R-:W-:Y:S02]  /*4ac0*/  FSETP.GEU.AND P1, PT, R41, -126, PT ;  /* 0xc2fc00002900780b */ /* 0x000fe40003f2e000 */
[----:B------:R-:W1:Y:S01]  /*4ad0*/  LDC R27, c[0x0][0x604] ;  /* 0x00018100ff1b7b82 */ /* 0x000e620000000800 */
[----:B------:R-:W3:Y:S03]  /*4ae0*/  MUFU.EX2 R162, R36 ;  /* 0x0000002400a27308 */ /* 0x000ee60000000800 */
[----:B------:R-:W-:Y:S01]  /*4af0*/  @!P6 FMUL R40, R40, 0.5 ;  /* 0x3f0000002828e820 */ /* 0x000fe20000400000 */
[----:B----4-:R-:W-:Y:S01]  /*4b00*/  @!P2 FMUL R160, R160, R160 ;  /* 0x000000a0a0a0a220 */ /* 0x010fe20000400000 */
[----:B------:R-:W-:-:S02]  /*4b10*/  FSETP.GEU.AND P2, PT, R44, -126, PT ;  /* 0xc2fc00002c00780b */ /* 0x000fc40003f4e000 */
[----:B------:R-:W4:Y:S01]  /*4b20*/  LDC R5, c[0x0][0x604] ;  /* 0x00018100ff057b82 */ /* 0x000f220000000800 */
[----:B------:R-:W1:Y:S01]  /*4b30*/  MUFU.EX2 R3, R40 ;  /* 0x0000002800037308 */ /* 0x000e620000000800 */
[----:B--2---:R-:W-:Y:S01]  /*4b40*/  FFMA R45, R45, R21, -R2 ;  /* 0x000000152d2d7223 */ /* 0x004fe20000000802 */
[----:B------:R-:W-:-:S05]  /*4b50*/  @!P1 FMUL R41, R41, 0.5 ;  /* 0x3f00000029299820 */ /* 0x000fca0000400000 */
[----:B------:R-:W2:Y:S01]  /*4b60*/  LDC R19, c[0x0][0x604] ;  /* 0x00018100ff137b82 */ /* 0x000ea20000000800 */
[----:B------:R-:W4:Y:S01]  /*4b70*/  MUFU.EX2 R33, R33 ;  /* 0x0000002100217308 */ /* 0x000f220000000800 */
[----:B-----5:R-:W-:Y:S01]  /*4b80*/  FFMA R48, R48, R23, -R2 ;  /* 0x0000001730307223 */ /* 0x020fe20000000802 */
[----:B---3--:R-:W-:Y:S01]  /*4b90*/  @!P4 FMUL R162, R162, R162 ;  /* 0x000000a2a2a2c220 */ /* 0x008fe20000400000 */
[----:B------:R-:W-:-:S03]  /*4ba0*/  @!P2 FMUL R44, R44, 0.5 ;  /* 0x3f0000002c2ca820 */ /* 0x000fc60000400000 */
[----:B------:R-:W-:Y:S01]  /*4bb0*/  FSETP.GEU.AND P4, PT, R48, -126, PT ;  /* 0xc2fc00003000780b */ /* 0x000fe20003f8e000 */
[----:B------:R-:W3:Y:S01]  /*4bc0*/  LDC R21, c[0x0][0x604] ;  /* 0x00018100ff157b82 */ /* 0x000ee20000000800 */
[----:B------:R-:W5:Y:S01]  /*4bd0*/  MUFU.EX2 R37, R37 ;  /* 0x0000002500257308 */ /* 0x000f620000000800 */
[----:B-1----:R-:W-:Y:S01]  /*4be0*/  FFMA R52, R52, R27, -R2 ;  /* 0x0000001b34347223 */ /* 0x002fe20000000802 */
[----:B------:R-:W-:-:S04]  /*4bf0*/  @!P6 FMUL R3, R3, R3 ;  /* 0x000000030303e220 */ /* 0x000fc80000400000 */
[----:B------:R-:W-:Y:S01]  /*4c00*/  FSETP.GEU.AND P6, PT, R52, -126, PT ;  /* 0xc2fc00003400780b */ /* 0x000fe20003fce000 */
[--C-:B----4-:R-:W-:Y:S01]  /*4c10*/  FFMA R49, R49, R5, -R2.reuse ;  /* 0x0000000531317223 */ /* 0x110fe20000000802 */
[----:B------:R-:W1:Y:S01]  /*4c20*/  MUFU.EX2 R156, R41 ;  /* 0x00000029009c7308 */ /* 0x000e620000000800 */
[----:B------:R-:W-:Y:S01]  /*4c30*/  @!P3 FMUL R33, R33, R33 ;  /* 0x000000212121b220 */ /* 0x000fe20000400000 */
[----:B------:R-:W-:Y:S01]  /*4c40*/  FSETP.GEU.AND P3, PT, R45, -126, PT ;  /* 0xc2fc00002d00780b */ /* 0x000fe20003f6e000 */
[----:B------:R-:W4:Y:S01]  /*4c50*/  LDC R23, c[0x0][0x604] ;  /* 0x00018100ff177b82 */ /* 0x000f220000000800 */
[----:B------:R-:W-:Y:S01]  /*4c60*/  @!P4 FMUL R48, R48, 0.5 ;  /* 0x3f0000003030c820 */ /* 0x000fe20000400000 */
[----:B--2---:R-:W-:-:S03]  /*4c70*/  FFMA R2, R53, R19, -R2 ;  /* 0x0000001335027223 */ /* 0x004fc60000000802 */
[----:B------:R-:W2:Y:S01]  /*4c80*/  MUFU.EX2 R5, R44 ;  /* 0x0000002c00057308 */ /* 0x000ea20000000800 */
[----:B-----5:R-:W-:Y:S01]  /*4c90*/  @!P5 FMUL R37, R37, R37 ;  /* 0x000000252525d220 */ /* 0x020fe20000400000 */
[----:B------:R-:W-:Y:S01]  /*4ca0*/  FSETP.GEU.AND P5, PT, R49, -126, PT ;  /* 0xc2fc00003100780b */ /* 0x000fe20003fae000 */
[----:B------:R-:W5:Y:S01]  /*4cb0*/  LDC R27, c[0x0][0x604] ;  /* 0x00018100ff1b7b82 */ /* 0x000f620000000800 */
[----:B------:R-:W-:-:S03]  /*4cc0*/  @!P6 FMUL R52, R52, 0.5 ;  /* 0x3f0000003434e820 */ /* 0x000fc60000400000 */
[----:B------:R-:W-:Y:S01]  /*4cd0*/  @!P3 FMUL R45, R45, 0.5 ;  /* 0x3f0000002d2db820 */ /* 0x000fe20000400000 */
[----:B---3--:R-:W-:Y:S01]  /*4ce0*/  FFMA R46, R46, R21, -R4 ;  /* 0x000000152e2e7223 */ /* 0x008fe20000000804 */
[----:B-1----:R-:W-:Y:S01]  /*4cf0*/  @!P1 FMUL R156, R156, R156 ;  /* 0x0000009c9c9c9220 */ /* 0x002fe20000400000 */
[----:B------:R-:W-:Y:S01]  /*4d00*/  FSETP.GEU.AND P1, PT, R2, -126, PT ;  /* 0xc2fc00000200780b */ /* 0x000fe20003f2e000 */
[----:B------:R-:W1:Y:S01]  /*4d10*/  LDC R24, c[0x0][0x604] ;  /* 0x00018100ff187b82 */ /* 0x000e620000000800 */
[----:B------:R-:W3:Y:S01]  /*4d20*/  MUFU.EX2 R19, R48 ;  /* 0x0000003000137308 */ /* 0x000ee20000000800 */
[----:B------:R-:W-:Y:S01]  /*4d30*/  FADD R22, R25, R156 ;  /* 0x0000009c19167221 */ /* 0x000fe20000000000 */
[----:B------:R-:W-:Y:S01]  /*4d40*/  F2FP.BF16.F32.PACK_AB R156, R156, R3 ;  /* 0x000000039c9c723e */ /* 0x000fe200000010ff */
[----:B------:R-:W-:Y:S01]  /*4d50*/  @!P5 FMUL R49, R49, 0.5 ;  /* 0x3f0000003131d820 */ /* 0x000fe20000400000 */
[----:B--2---:R-:W-:Y:S01]  /*4d60*/  @!P2 FMUL R5, R5, R5 ;  /* 0x000000050505a220 */ /* 0x004fe20000400000 */
[----:B------:R-:W-:-:S02]  /*4d70*/  FSETP.GEU.AND P2, PT, R46, -126, PT ;  /* 0xc2fc00002e00780b */ /* 0x000fc40003f4e000 */
[----:B------:R-:W2:Y:S01]  /*4d80*/  LDC R26, c[0x0][0x604] ;  /* 0x00018100ff1a7b82 */ /* 0x000ea20000000800 */
[----:B------:R-:W1:Y:S01]  /*4d90*/  MUFU.EX2 R21, R52 ;  /* 0x0000003400157308 */ /* 0x000e620000000800 */
[--C-:B----4-:R-:W-:Y:S01]  /*4da0*/  FFMA R50, R50, R23, -R4.reuse ;  /* 0x0000001732327223 */ /* 0x110fe20000000804 */
[----:B------:R-:W-:Y:S01]  /*4db0*/  FADD R23, R166, R5 ;  /* 0x00000005a6177221 */ /* 0x000fe20000000000 */
[----:B------:R-:W-:Y:S01]  /*4dc0*/  @!P1 FMUL R2, R2, 0.5 ;  /* 0x3f00000002029820 */ /* 0x000fe20000400000 */
[----:B------:R-:W-:Y:S01]  /*4dd0*/  F2FP.BF16.F32.PACK_AB R166, R29, R166 ;  /* 0x000000a61da6723e */ /* 0x000fe200000010ff */
[----:B-----5:R-:W-:-:S03]  /*4de0*/  FFMA R54, R54, R27, -R4 ;  /* 0x0000001b36367223 */ /* 0x020fc60000000804 */
[----:B------:R-:W4:Y:S01]  /*4df0*/  MUFU.EX2 R158, R45 ;  /* 0x0000002d009e7308 */ /* 0x000f220000000800 */
[----:B---3--:R-:W-:Y:S01]  /*4e00*/  @!P4 FMUL R19, R19, R19 ;  /* 0x000000131313c220 */ /* 0x008fe20000400000 */
[----:B------:R-:W-:Y:S01]  /*4e10*/  FSETP.GEU.AND P4, PT, R50, -126, PT ;  /* 0xc2fc00003200780b */ /* 0x000fe20003f8e000 */
[----:B------:R-:W-:Y:S02]  /*4e20*/  @!P2 FMUL R46, R46, 0.5 ;  /* 0x3f0000002e2ea820 */ /* 0x000fe40000400000 */
[----:B------:R-:W-:Y:S01]  /*4e30*/  FADD R27, R160, R19 ;  /* 0x00000013a01b7221 */ /* 0x000fe20000000000 */
[----:B------:R-:W-:Y:S01]  /*4e40*/  F2FP.BF16.F32.PACK_AB R160, R33, R160 ;  /* 0x000000a021a0723e */ /* 0x000fe200000010ff */
[--C-:B-1----:R-:W-:Y:S01]  /*4e50*/  FFMA R51, R51, R24, -R4.reuse ;  /* 0x0000001833337223 */ /* 0x102fe20000000804 */
[----:B------:R-:W1:Y:S01]  /*4e60*/  MUFU.EX2 R152, R49 ;  /* 0x0000003100987308 */ /* 0x000e620000000800 */
[----:B------:R-:W-:Y:S01]  /*4e70*/  @!P6 FMUL R21, R21, R21 ;  /* 0x000000151515e220 */ /* 0x000fe20000400000 */
[----:B------:R-:W-:Y:S01]  /*4e80*/  FSETP.GEU.AND P6, PT, R54, -126, PT ;  /* 0xc2fc00003600780b */ /* 0x000fe20003fce000 */
[----:B--2---:R-:W-:-:S05]  /*4e90*/  FFMA R4, R55, R26, -R4 ;  /* 0x0000001a37047223 */ /* 0x004fca0000000804 */
[----:B------:R2:W3:Y:S01]  /*4ea0*/  MUFU.EX2 R154, R2 ;  /* 0x00000002009a7308 */ /* 0x0004e20000000800 */
[----:B----4-:R-:W-:Y:S01]  /*4eb0*/  @!P3 FMUL R158, R158, R158 ;  /* 0x0000009e9e9eb220 */ /* 0x010fe20000400000 */
[----:B------:R-:W-:Y:S01]  /*4ec0*/  FSETP.GEU.AND P3, PT, R47, -126, PT ;  /* 0xc2fc00002f00780b */ /* 0x000fe20003f6e000 */
[----:B------:R-:W-:Y:S01]  /*4ed0*/  @!P4 FMUL R50, R50, 0.5 ;  /* 0x3f0000003232c820 */ /* 0x000fe20000400000 */
[----:B------:R-:W-:Y:S01]  /*4ee0*/  FADD R26, R162, R21 ;  /* 0x00000015a21a7221 */ /* 0x000fe20000000000 */
[----:B------:R-:W-:Y:S01]  /*4ef0*/  FADD R24, R29, R158 ;  /* 0x0000009e1d187221 */ /* 0x000fe20000000000 */
[----:B------:R-:W-:Y:S01]  /*4f00*/  F2FP.BF16.F32.PACK_AB R162, R37, R162 ;  /* 0x000000a225a2723e */ /* 0x000fe200000010ff */
[----:B------:R-:W-:Y:S01]  /*4f10*/  @!P6 FMUL R54, R54, 0.5 ;  /* 0x3f0000003636e820 */ /* 0x000fe20000400000 */
[----:B------:R-:W4:Y:S01]  /*4f20*/  MUFU.EX2 R46, R46 ;  /* 0x0000002e002e7308 */ /* 0x000f220000000800 */
[----:B-1----:R-:W-:Y:S01]  /*4f30*/  @!P5 FMUL R152, R152, R152 ;  /* 0x000000989898d220 */ /* 0x002fe20000400000 */
[----:B------:R-:W-:Y:S01]  /*4f40*/  FSETP.GEU.AND P5, PT, R51, -126, PT ;  /* 0xc2fc00003300780b */ /* 0x000fe20003fae000 */
[----:B--2---:R-:W-:Y:S01]  /*4f50*/  FADD R2, R164, R3 ;  /* 0x00000003a4027221 */ /* 0x004fe20000000000 */
[----:B------:R-:W-:Y:S01]  /*4f60*/  FADD R23, R23, R26 ;  /* 0x0000001a17177221 */ /* 0x000fe20000000000 */
[----:B------:R-:W-:Y:S01]  /*4f70*/  FADD R31, R33, R152 ;  /* 0x00000098211f7221 */ /* 0x000fe20000000000 */
[----:B------:R-:W-:Y:S01]  /*4f80*/  F2FP.BF16.F32.PACK_AB R164, R25, R164 ;  /* 0x000000a419a4723e */ /* 0x000fe200000010ff */
[----:B------:R-:W-:Y:S01]  /*4f90*/  @!P3 FMUL R47, R47, 0.5 ;  /* 0x3f0000002f2fb820 */ /* 0x000fe20000400000 */
[----:B------:R-:W1:Y:S01]  /*4fa0*/  MUFU.EX2 R50, R50 ;  /* 0x0000003200327308 */ /* 0x000e620000000800 */
[----:B---3--:R-:W-:Y:S01]  /*4fb0*/  @!P1 FMUL R154, R154, R154 ;  /* 0x0000009a9a9a9220 */ /* 0x008fe20000400000 */
[----:B------:R-:W-:Y:S01]  /*4fc0*/  FSETP.GEU.AND P1, PT, R4, -126, PT ;  /* 0xc2fc00000400780b */ /* 0x000fe20003f2e000 */
[----:B------:R-:W-:Y:S01]  /*4fd0*/  FADD R2, R2, R27 ;  /* 0x0000001b02027221 */ /* 0x000fe20000000000 */
[----:B------:R-:W-:Y:S01]  /*4fe0*/  FADD R22, R22, R31 ;  /* 0x0000001f16167221 */ /* 0x000fe20000000000 */
[----:B------:R-:W-:Y:S01]  /*4ff0*/  FADD R35, R37, R154 ;  /* 0x0000009a25237221 */ /* 0x000fe20000000000 */
[----:B------:R-:W-:Y:S01]  /*5000*/  F2FP.BF16.F32.PACK_AB R158, R158, R5 ;  /* 0x000000059e9e723e */ /* 0x000fe200000010ff */
[----:B------:R-:W-:Y:S01]  /*5010*/  @!P5 FMUL R51, R51, 0.5 ;  /* 0x3f0000003333d820 */ /* 0x000fe20000400000 */
[----:B------:R-:W2:Y:S01]  /*5020*/  MUFU.EX2 R159, R47 ;  /* 0x0000002f009f7308 */ /* 0x000ea20000000800 */
[----:B----4-:R-:W-:Y:S01]  /*5030*/  @!P2 FMUL R46, R46, R46 ;  /* 0x0000002e2e2ea220 */ /* 0x010fe20000400000 */
[----:B------:R-:W-:Y:S01]  /*5040*/  FADD R35, R24, R35 ;  /* 0x0000002318237221 */ /* 0x000fe20000000000 */
[----:B------:R-:W-:Y:S01]  /*5050*/  FADD R24, R10, R157 ;  /* 0x0000009d0a187221 */ /* 0x000fe20000000000 */
[----:B------:R-:W-:Y:S01]  /*5060*/  FADD R2, R2, R23 ;  /* 0x0000001702027221 */ /* 0x000fe20000000000 */
[----:B------:R-:W-:Y:S01]  /*5070*/  FADD R26, R167, R46 ;  /* 0x0000002ea71a7221 */ /* 0x000fe20000000000 */
[----:B------:R-:W-:Y:S01]  /*5080*/  FADD R35, R22, R35 ;  /* 0x0000002316237221 */ /* 0x000fe20000000000 */
[----:B------:R-:W-:Y:S01]  /*5090*/  @!P1 FMUL R4, R4, 0.5 ;  /* 0x3f00000004049820 */ /* 0x000fe20000400000 */
[----:B------:R-:W3:Y:S01]  /*50a0*/  MUFU.EX2 R153, R51 ;  /* 0x0000003300997308 */ /* 0x000ee20000000800 */
[----:B-1----:R-:W-:Y:S01]  /*50b0*/  @!P4 FMUL R50, R50, R50 ;  /* 0x000000323232c220 */ /* 0x002fe20000400000 */
[----:B------:R-:W-:Y:S01]  /*50c0*/  FADD R198, R2, R35 ;  /* 0x0000002302c67221 */ /* 0x000fe20000000000 */
[----:B------:R-:W-:-:S02]  /*50d0*/  F2FP.BF16.F32.PACK_AB R152, R152, R19 ;  /* 0x000000139898723e */ /* 0x000fc400000010ff */
[----:B------:R-:W-:Y:S01]  /*50e0*/  FADD R31, R161, R50 ;  /* 0x00000032a11f7221 */ /* 0x000fe20000000000 */
[----:B------:R-:W-:Y:S02]  /*50f0*/  F2FP.BF16.F32.PACK_AB R154, R154, R21 ;  /* 0x000000159a9a723e */ /* 0x000fe400000010ff */
[----:B------:R-:W1:Y:S01]  /*5100*/  MUFU.EX2 R54, R54 ;  /* 0x0000003600367308 */ /* 0x000e620000000800 */
[----:B--2---:R-:W-:Y:S01]  /*5110*/  @!P3 FMUL R159, R159, R159 ;  /* 0x0000009f9f9fb220 */ /* 0x004fe20000400000 */
[----:B------:R-:W-:Y:S02]  /*5120*/  F2FP.BF16.F32.PACK_AB R167, R16, R167 ;  /* 0x000000a710a7723e */ /* 0x000fe400000010ff */
[----:B------:R-:W-:Y:S01]  /*5130*/  F2FP.BF16.F32.PACK_AB R161, R18, R161 ;  /* 0x000000a112a1723e */ /* 0x000fe200000010ff */
[----:B------:R-:W-:Y:S01]  /*5140*/  FADD R27, R16, R159 ;  /* 0x0000009f101b7221 */ /* 0x000fe20000000000 */
[----:B------:R-:W-:Y:S02]  /*5150*/  F2FP.BF16.F32.PACK_AB R157, R157, R42 ;  /* 0x0000002a9d9d723e */ /* 0x000fe400000010ff */
[----:B------:R2:W4:Y:S01]  /*5160*/  MUFU.EX2 R155, R4 ;  /* 0x00000004009b7308 */ /* 0x0005220000000800 */
[----:B---3--:R-:W-:Y:S01]  /*5170*/  @!P5 FMUL R153, R153, R153 ;  /* 0x000000999999d220 */ /* 0x008fe20000400000 */
[----:B------:R-:W-:-:S02]  /*5180*/  F2FP.BF16.F32.PACK_AB R159, R159, R46 ;  /* 0x0000002e9f9f723e */ /* 0x000fc400000010ff */
[----:B------:R-:W-:Y:S01]  /*5190*/  SHF.L.U32 R3, RZ, 0x1f, RZ ;  /* 0x0000001fff037819 */ /* 0x000fe200000006ff */
[----:B------:R-:W-:Y:S01]  /*51a0*/  FADD R39, R18, R153 ;  /* 0x0000009912277221 */ /* 0x000fe20000000000 */
[----:B------:R-:W-:Y:S01]  /*51b0*/  F2FP.BF16.F32.PACK_AB R153, R153, R50 ;  /* 0x000000329999723e */ /* 0x000fe200000010ff */
[----:B-1----:R-:W-:Y:S01]  /*51c0*/  @!P6 FMUL R54, R54, R54 ;  /* 0x000000363636e220 */ /* 0x002fe20000400000 */
[----:B--2---:R-:W-:Y:S01]  /*51d0*/  FADD R4, R165, R42 ;  /* 0x0000002aa5047221 */ /* 0x004fe20000000000 */
[----:B------:R-:W-:Y:S01]  /*51e0*/  FADD R24, R24, R39 ;  /* 0x0000002718187221 */ /* 0x000fe20000000000 */
[----:B------:R-:W-:Y:S01]  /*51f0*/  F2FP.BF16.F32.PACK_AB R165, R10, R165 ;  /* 0x000000a50aa5723e */ /* 0x000fe200000010ff */
[----:B------:R-:W-:Y:S01]  /*5200*/  FADD R41, R163, R54 ;  /* 0x00000036a3297221 */ /* 0x000fe20000000000 */
[----:B------:R-:W-:Y:S01]  /*5210*/  FADD R4, R4, R31 ;  /* 0x0000001f04047221 */ /* 0x000fe20000000000 */
[----:B------:R-:W-:Y:S01]  /*5220*/  F2FP.BF16.F32.PACK_AB R163, R20, R163 ;  /* 0x000000a314a3723e */ /* 0x000fe200000010ff */
[----:B------:R-:W-:-:S02]  /*5230*/  IMAD.MOV.U32 R10, RZ, RZ, 0x2 ;  /* 0x00000002ff0a7424 */ /* 0x000fc400078e00ff */
[----:B----4-:R-:W-:Y:S01]  /*5240*/  @!P1 FMUL R155, R155, R155 ;  /* 0x0000009b9b9b9220 */ /* 0x010fe20000400000 */
[----:B------:R-:W-:-:S03]  /*5250*/  FADD R41, R26, R41 ;  /* 0x000000291a297221 */ /* 0x000fc60000000000 */
[----:B------:R-:W-:Y:S01]  /*5260*/  FADD R28, R20, R155 ;  /* 0x0000009b141c7221 */ /* 0x000fe20000000000 */
[----:B------:R-:W-:Y:S01]  /*5270*/  FADD R4, R4, R41 ;  /* 0x0000002904047221 */ /* 0x000fe20000000000 */
[----:B------:R-:W-:Y:S02]  /*5280*/  F2FP.BF16.F32.PACK_AB R155, R155, R54 ;  /* 0x000000369b9b723e */ /* 0x000fe400000010ff */
[----:B------:R-:W-:-:S04]  /*5290*/  FADD R27, R27, R28 ;  /* 0x0000001c1b1b7221 */ /* 0x000fc80000000000 */
[----:B------:R-:W-:-:S04]  /*52a0*/  FADD R27, R24, R27 ;  /* 0x0000001b181b7221 */ /* 0x000fc80000000000 */
[----:B------:R-:W-:-:S07]  /*52b0*/  FADD R199, R4, R27 ;  /* 0x0000001b04c77221 */ /* 0x000fce0000000000 */
.L_x_23:
[----:B-1----:R1:W2:Y:S02]  /*52c0*/  SYNCS.PHASECHK.TRANS64.TRYWAIT P1, [R252+URZ+0x50008], R3 ;  /* 0x05000803fc0075a7 */ /* 0x0022a4000802017f */
[----:B--2---:R-:W-:Y:S05]  /*52d0*/  @!P1 NANOSLEEP.SYNCS 0x989680 ;  /* 0x009896800000995d */ /* 0x004fea0003900000 */
[----:B------:R-:W2:Y:S02]  /*52e0*/  @!P1 SYNCS.PHASECHK.TRANS64 P1, [R252+URZ+0x50008], R3 ;  /* 0x05000803fc0095a7 */ /* 0x000ea4000802007f */
[----:B--2---:R-:W-:Y:S05]  /*52f0*/  @!P1 BRA `(.L_x_23) ;  /* 0xfffffffc00f09947 */ /* 0x004fea000383ffff */
[----:B------:R-:W-:Y:S01]  /*5300*/  LOP3.LUT R4, R0, 0x2000000, RZ, 0xfc, !PT ;  /* 0x0200000000047812 */ /* 0x000fe200078efcff */
[----:B------:R-:W-:Y:S01]  /*5310*/  STL [R1+0x548], R152 ;  /* 0x0005489801007387 */ /* 0x000fe20000100800 */
[----:B------:R-:W-:Y:S02]  /*5320*/  UMOV UR7, 0x40000040 ;  /* 0x4000004000077882 */ /* 0x000fe40000000000 */
[----:B------:R-:W-:Y:S01]  /*5330*/  IADD3 R0, R4, 0x1000, RZ ;  /* 0x0000100004007810 */ /* 0x000fe20007ffe0ff */
[----:B------:R-:W-:Y:S03]  /*5340*/  STL [R1+0x544], R153 ;  /* 0x0005449901007387 */ /* 0x000fe60000100800 */
[----:B------:R-:W-:Y:S01]  /*5350*/  R2UR UR6, R0 ;  /* 0x00000000000672ca */ /* 0x000fe200000e0000 */
[----:B------:R-:W-:Y:S04]  /*5360*/  STL [R1+0x540], R154 ;  /* 0x0005409a01007387 */ /* 0x000fe80000100800 */
[----:B------:R2:W-:Y:S04]  /*5370*/  STL [R1+0x53c], R155 ;  /* 0x00053c9b01007387 */ /* 0x0005e80000100800 */
[----:B------:R3:W-:Y:S04]  /*5380*/  STL [R1+0x538], R252 ;  /* 0x000538fc01007387 */ /* 0x0007e80000100800 */
[----:B------:R-:W-:Y:S01]  /*5390*/  STL [R1+0x534], R197 ;  /* 0x000534c501007387 */ /* 0x000fe20000100800 */
[----:B--2---:R-:W-:-:S03]  /*53a0*/  WARPGROUP.ARRIVE ;  /* 0x00000000000079c5 */ /* 0x004fc60000000000 */
[----:B------:R-:W-:Y:S03]  /*53b0*/  STL [R1+0x530], R6 ;  /* 0x0005300601007387 */ /* 0x000fe60000100800 */
[----:B------:R-:W-:Y:S01]  /*53c0*/  HGMMA.64x256x16.F32.BF16 R28, R164, gdesc[UR4].tnspB, RZ, !UPT, gsb0 ;  /* 0x43e00004a41c7df0 */ /* 0x000fe2000c0018ff */
[----:B------:R2:W-:Y:S04]  /*53d0*/  STL [R1+0x52c], R251 ;  /* 0x00052cfb01007387 */ /* 0x0005e80000100800 */
        /* <DEDUP_REMOVED lines=16> */
[----:B------:R-:W-:Y:S04]  /*54e0*/  STL [R1+0x4e8], R234 ;  /* 0x0004e8ea01007387 */ /* 0x000fe80000100800 */
        /* <DEDUP_REMOVED lines=48> */
[----:B------:R-:W-:Y:S01]  /*57f0*/  STL [R1+0x210], R4 ;  /* 0x0002100401007387 */ /* 0x000fe20000100800 */
[----:B------:R-:W-:-:S03]  /*5800*/  WARPGROUP.DEPBAR.LE gsb0, 0x0 ;  /* 0x00008000000079c5 */ /* 0x000fc60000010000 */
[----:B------:R-:W-:Y:S01]  /*5810*/  STL.64 [R1], R28 ;  /* 0x0000001c01007387 */ /* 0x000fe20000100a00 */
[C---:B------:R-:W-:Y:S01]  /*5820*/  IADD3 R0, R4.reuse, 0x1800, RZ ;  /* 0x0000180004007810 */ /* 0x040fe20007ffe0ff */
[C---:B------:R-:W-:Y:S01]  /*5830*/  VIADD R2, R4.reuse, 0x1080 ;  /* 0x0000108004027836 */ /* 0x040fe20000000000 */
[----:B------:R-:W-:Y:S01]  /*5840*/  MOV R25, R46 ;  /* 0x0000002e00197202 */ /* 0x000fe20000000f00 */
[----:B------:R-:W-:Y:S01]  /*5850*/  STL.64 [R1+0x8], R30 ;  /* 0x0000081e01007387 */ /* 0x000fe20000100a00 */
[----:B------:R-:W-:Y:S01]  /*5860*/  IMAD.MOV.U32 R26, RZ, RZ, R47 ;  /* 0x000000ffff1a7224 */ /* 0x000fe200078e002f */
[----:B-1----:R-:W-:Y:S01]  /*5870*/  IADD3 R3, R4, 0x1880, RZ ;  /* 0x0000188004037810 */ /* 0x002fe20007ffe0ff */
[----:B------:R-:W-:Y:S01]  /*5880*/  IMAD.MOV.U32 R24, RZ, RZ, R45 ;  /* 0x000000ffff187224 */ /* 0x000fe200078e002d */
[----:B------:R-:W-:Y:S01]  /*5890*/  STL.64 [R1+0x10], R32 ;  /* 0x0000102001007387 */ /* 0x000fe20000100a00 */
[----:B---3--:R-:W-:Y:S01]  /*58a0*/  MOV R252, R48 ;  /* 0x0000003000fc7202 */ /* 0x008fe20000000f00 */
[----:B--2---:R-:W-:Y:S01]  /*58b0*/  IMAD.MOV.U32 R251, RZ, RZ, R49 ;  /* 0x000000fffffb7224 */ /* 0x004fe200078e0031 */
[----:B----4-:R-:W-:Y:S01]  /*58c0*/  MOV R250, R50 ;  /* 0x0000003200fa7202 */ /* 0x010fe20000000f00 */
[----:B------:R-:W-:Y:S01]  /*58d0*/  STL.64 [R1+0x18], R34 ;  /* 0x0000182201007387 */ /* 0x000fe20000100a00 */
[----:B------:R-:W-:Y:S01]  /*58e0*/  IMAD.MOV.U32 R249, RZ, RZ, R51 ;  /* 0x000000fffff97224 */ /* 0x000fe200078e0033 */
[----:B------:R-:W-:Y:S01]  /*58f0*/  MOV R248, R52 ;  /* 0x0000003400f87202 */ /* 0x000fe20000000f00 */
[----:B------:R-:W-:Y:S01]  /*5900*/  IMAD.MOV.U32 R247, RZ, RZ, R53 ;  /* 0x000000fffff77224 */ /* 0x000fe200078e0035 */
[----:B------:R-:W-:Y:S01]  /*5910*/  STL.64 [R1+0x20], R36 ;  /* 0x0000202401007387 */ /* 0x000fe20000100a00 */
[----:B------:R-:W-:Y:S01]  /*5920*/  MOV R246, R54 ;  /* 0x0000003600f67202 */ /* 0x000fe20000000f00 */
[----:B------:R-:W-:Y:S01]  /*5930*/  IMAD.MOV.U32 R245, RZ, RZ, R55 ;  /* 0x000000fffff57224 */ /* 0x000fe200078e0037 */
[----:B------:R-:W-:Y:S01]  /*5940*/  MOV R244, R56 ;  /* 0x0000003800f47202 */ /* 0x000fe20000000f00 */
        /* <DEDUP_REMOVED lines=12> */
[----:B------:R-:W-:Y:S01]  /*5a10*/  STL [R1+0x40], R44 ;  /* 0x0000402c01007387 */ /* 0x000fe20000100800 */
[----:B------:R-:W-:Y:S01]  /*5a20*/  R2UR UR8, R0 ;  /* 0x00000000000872ca */ /* 0x000fe200000e0000 */
[----:B------:R-:W-:Y:S01]  /*5a30*/  IMAD.MOV.U32 R233, RZ, RZ, R67 ;  /* 0x000000ffffe97224 */ /* 0x000fe200078e0043 */
[----:B------:R-:W-:Y:S01]  /*5a40*/  MOV R234, R66 ;  /* 0x0000004200ea7202 */ /* 0x000fe20000000f00 */
        /* <DEDUP_REMOVED lines=25> */
[----:B------:R-:W-:Y:S01]  /*5be0*/  R2UR UR7, R2 ;  /* 0x00000000020772ca */ /* 0x000fe200000e0000 */
[----:B------:R-:W-:Y:S01]  /*5bf0*/  IMAD.MOV.U32 R213, RZ, RZ, R87 ;  /* 0x000000ffffd57224 */ /* 0x000fe200078e0057 */
[----:B------:R-:W-:Y:S01]  /*5c00*/  MOV R214, R86 ;  /* 0x0000005600d67202 */ /* 0x000fe20000000f00 */
[----:B------:R-:W-:Y:S01]  /*5c10*/  STL.64 [R1+0x1e0], R148 ;  /* 0x0001e09401007387 */ /* 0x000fe20000100a00 */
        /* <DEDUP_REMOVED lines=11> */
[----:B------:R1:W-:Y:S01]  /*5cd0*/  STL.64 [R1+0x1f8], R154 ;  /* 0x0001f89a01007387 */ /* 0x0003e20000100a00 */
[----:B------:R-:W-:Y:S01]  /*5ce0*/  MOV R204, R96 ;  /* 0x0000006000cc7202 */ /* 0x000fe20000000f00 */
[----:B------:R-:W-:Y:S01]  /*5cf0*/  IMAD.MOV.U32 R203, RZ, RZ, R97 ;  /* 0x000000ffffcb7224 */ /* 0x000fe200078e0061 */
        /* <DEDUP_REMOVED lines=35> */
[----:B-1----:R-:W-:Y:S01]  /*5f30*/  IMAD.MOV.U32 R155, RZ, RZ, R133 ;  /* 0x000000ffff9b7224 */ /* 0x002fe200078e0085 */
[----:B------:R-:W-:Y:S01]  /*5f40*/  MOV R2, R25 ;  /* 0x0000001900027202 */ /* 0x000fe20000000f00 */
[----:B------:R-:W-:Y:S01]  /*5f50*/  IMAD.MOV.U32 R0, RZ, RZ, R26 ;  /* 0x000000ffff007224 */ /* 0x000fe200078e001a */
[----:B------:R-:W-:Y:S01]  /*5f60*/  UMOV UR10, UR8 ;  /* 0x00000008000a7c82 */ /* 0x000fe20008000000 */
[----:B------:R-:W-:Y:S01]  /*5f70*/  IMAD.MOV.U32 R3, RZ, RZ, R24 ;  /* 0x000000ffff037224 */ /* 0x000fe200078e0018 */
[----:B------:R-:W-:Y:S01]  /*5f80*/  UMOV UR11, 0x40000040 ;  /* 0x40000040000b7882 */ /* 0x000fe20000000000 */
[----:B------:R-:W-:Y:S01]  /*5f90*/  WARPGROUP.ARRIVE ;  /* 0x00000000000079c5 */ /* 0x000fe20000000000 */
[----:B------:R-:W2:Y:S04]  /*5fa0*/  LDL.LU R154, [R1+0x1a8] ;  /* 0x0001a800019a7983 */ /* 0x000ea80000300800 */
[----:B------:R-:W3:Y:S01]  /*5fb0*/  LDL.LU R153, [R1+0x1ac] ;  /* 0x0001ac0001997983 */ /* 0x000ee20000300800 */
[----:B------:R-:W-:Y:S03]  /*5fc0*/  HGMMA.64x256x16.F32.BF16 R24, R164, gdesc[UR8].tnspB, RZ, !UPT, gsb0 ;  /* 0x43e00008a4187df0 */ /* 0x000fe6000c0018ff */
[----:B------:R-:W4:Y:S04]  /*5fd0*/  LDL.LU R152, [R1+0x1b0] ;  /* 0x0001b00001987983 */ /* 0x000f280000300800 */
        /* <DEDUP_REMOVED lines=19> */
[----:B------:R-:W-:Y:S04]  /*6110*/  STL.64 [R1+0x938], R158 ;  /* 0x0009389e01007387 */ /* 0x000fe80000100a00 */
[----:B------:R-:W-:Y:S01]  /*6120*/  STL.64 [R1+0x930], R156 ;  /* 0x0009309c01007387 */ /* 0x000fe20000100a00 */
[----:B------:R-:W-:-:S03]  /*6130*/  WARPGROUP.DEPBAR.LE gsb0, 0x0 ;  /* 0x00008000000079c5 */ /* 0x000fc60000010000 */
[----:B------:R-:W-:Y:S04]  /*6140*/  STL.64 [R1+0x928], R150 ;  /* 0x0009289601007387 */ /* 0x000fe80000100a00 */
        /* <DEDUP_REMOVED lines=58> */
[----:B------:R1:W-:Y:S04]  /*64f0*/  STL.64 [R1+0x750], R32 ;  /* 0x0007502001007387 */ /* 0x0003e80000100a00 */
[----:B-1----:R-:W4:Y:S04]  /*6500*/  LDL.LU R32, [R1] ;  /* 0x0000000001207983 */ /* 0x002f280000300800 */
        /* <DEDUP_REMOVED lines=15> */
[----:B------:R-:W4:Y:S01]  /*6600*/  LDL.LU R48, [R1+0x40] ;  /* 0x0000400001307983 */ /* 0x000f220000300800 */
[----:B------:R-:W-:Y:S01]  /*6610*/  MOV R137, R155 ;  /* 0x0000009b00897202 */ /* 0x000fe20000000f00 */
[----:B--2---:R-:W-:Y:S01]  /*6620*/  IMAD.MOV.U32 R138, RZ, RZ, R154 ;  /* 0x000000ffff8a7224 */ /* 0x004fe200078e009a */
[----:B---3--:R-:W-:Y:S01]  /*6630*/  MOV R139, R153 ;  /* 0x00000099008b7202 */ /* 0x008fe20000000f00 */
[----:B----4-:R-:W-:Y:S01]  /*6640*/  IMAD.MOV.U32 R140, RZ, RZ, R152 ;  /* 0x000000ffff8c7224 */ /* 0x010fe200078e0098 */
        /* <DEDUP_REMOVED lines=107> */
[----:B------:R-:W-:Y:S01]  /*6d00*/  UMOV UR10, UR7 ;  /* 0x00000007000a7c82 */ /* 0x000fe20008000000 */
[----:B------:R-:W-:-:S04]  /*6d10*/  UMOV UR11, 0x40000040 ;  /* 0x40000040000b7882 */ /* 0x000fc80000000000 */
[----:B------:R-:W-:-:S06]  /*6d20*/  WARPGROUP.ARRIVE ;  /* 0x00000000000079c5 */ /* 0x000fcc0000000000 */
[----:B------:R-:W-:Y:S03]  /*6d30*/  HGMMA.64x256x16.F32.BF16 R32, R160, gdesc[UR8].tnspB, R32, gsb0 ;  /* 0x43e00008a0207df0 */ /* 0x000fe60008001820 */
[----:B------:R-:W-:Y:S02]  /*6d40*/  WARPGROUP.DEPBAR.LE gsb0, 0x0 ;  /* 0x00008000000079c5 */ /* 0x000fe40000010000 */
[----:B------:R-:W-:Y:S04]  /*6d50*/  STL.64 [R1], R32 ;  /* 0x0000002001007387 */ /* 0x000fe80000100a00 */
        /* <DEDUP_REMOVED lines=63> */
[----:B-1----:R-:W2:Y:S04]  /*7150*/  LDL.LU.64 R158, [R1+0x938] ;  /* 0x00093800019e7983 */ /* 0x002ea80000300a00 */
[----:B------:R-:W2:Y:S04]  /*7160*/  LDL.LU.64 R156, [R1+0x930] ;  /* 0x00093000019c7983 */ /* 0x000ea80000300a00 */
[----:B------:R-:W3:Y:S04]  /*7170*/  LDL.LU.64 R150, [R1+0x928] ;  /* 0x0009280001967983 */ /* 0x000ee80000300a00 */
        /* <DEDUP_REMOVED lines=58> */
[----:B------:R-:W3:Y:S01]  /*7520*/  LDL.LU.64 R32, [R1+0x750] ;  /* 0x0007500001207983 */ /* 0x000ee20000300a00 */
[----:B------:R-:W-:Y:S01]  /*7530*/  UMOV UR7, 0x40000040 ;  /* 0x4000004000077882 */ /* 0x000fe20000000000 */
[----:B---3--:R-:W-:-:S06]  /*7540*/  WARPGROUP.ARRIVE ;  /* 0x00000000000079c5 */ /* 0x008fcc0000000000 */
[----:B------:R-:W-:Y:S03]  /*7550*/  HGMMA.64x256x16.F32.BF16 R24, R160, gdesc[UR4].tnspB, R24, gsb0 ;  /* 0x43e00004a0187df0 */ /* 0x000fe60008001818 */
[----:B------:R-:W-:Y:S02]  /*7560*/  WARPGROUP.DEPBAR.LE gsb0, 0x0 ;  /* 0x00008000000079c5 */ /* 0x000fe40000010000 */
        /* <DEDUP_REMOVED lines=64> */
[----:B-1----:R-:W2:Y:S04]  /*7970*/  LDL.LU.64 R24, [R1] ;  /* 0x0000000001187983 */ /* 0x002ea80000300a00 */
[----:B------:R-:W2:Y:S04]  /*7980*/  LDL.LU.64 R26, [R1+0x8] ;  /* 0x00000800011a7983 */ /* 0x000ea80000300a00 */
        /* <DEDUP_REMOVED lines=61> */
[----:B------:R-:W2:Y:S01]  /*7d60*/  LDL.LU.64 R150, [R1+0x1f8] ;  /* 0x0001f80001967983 */ /* 0x000ea20000300a00 */
[----:B------:R-:W-:Y:S01]  /*7d70*/  VIADD R0, R4, 0x1100 ;  /* 0x0000110004007836 */ /* 0x000fe20000000000 */
[----:B------:R-:W-:-:S04]  /*7d80*/  UMOV UR7, 0x40000040 ;  /* 0x4000004000077882 */ /* 0x000fc80000000000 */
[----:B------:R-:W-:Y:S01]  /*7d90*/  R2UR UR6, R0 ;  /* 0x00000000000672ca */ /* 0x000fe200000e0000 */
[----:B--2---:R-:W-:-:S12]  /*7da0*/  WARPGROUP.ARRIVE ;  /* 0x00000000000079c5 */ /* 0x004fd80000000000 */
[----:B------:R-:W-:Y:S03]  /*7db0*/  HGMMA.64x256x16.F32.BF16 R24, R156, gdesc[UR4].tnspB, R24, gsb0 ;  /* 0x43e000049c187df0 */ /* 0x000fe60008001818 */
[----:B------:R-:W-:Y:S02]  /*7dc0*/  WARPGROUP.DEPBAR.LE gsb0, 0x0 ;  /* 0x00008000000079c5 */ /* 0x000fe40000010000 */
[----:B------:R-:W-:Y:S01]  /*7dd0*/  STL.64 [R1], R24 ;  /* 0x0000001801007387 */ /* 0x000fe20000100a00 */
        /* <DEDUP_REMOVED lines=19> */
[----:B------:R-:W2:Y:S01]  /*7f10*/  LDL.LU.64 R150, [R1+0x748] ;  /* 0x0007480001967983 */ /* 0x000ea20000300a00 */
[----:B------:R-:W-:Y:S01]  /*7f20*/  IMAD.MOV.U32 R164, RZ, RZ, R137 ;  /* 0x000000ffffa47224 */ /* 0x000fe200078e0089 */
[----:B------:R-:W-:Y:S01]  /*7f30*/  MOV R167, R134 ;  /* 0x0000008600a77202 */ /* 0x000fe20000000f00 */
[----:B------:R-:W-:Y:S01]  /*7f40*/  IMAD.MOV.U32 R166, RZ, RZ, R135 ;  /* 0x000000ffffa67224 */ /* 0x000fe200078e0087 */
[----:B------:R-:W2:Y:S01]  /*7f50*/  LDL.LU.64 R148, [R1+0x740] ;  /* 0x0007400001947983 */ /* 0x000ea20000300a00 */
        /* <DEDUP_REMOVED lines=132> */
[----:B------:R-:W-:-:S03]  /*87a0*/  IMAD.MOV.U32 R153, RZ, RZ, R35 ;  /* 0x000000ffff997224 */ /* 0x000fc600078e0023 */
        /* <DEDUP_REMOVED lines=24> */
[----:B-1----:R-:W2:Y:S04]  /*8930*/  LDL.LU.64 R32, [R1+0x570] ;  /* 0x0005700001207983 */ /* 0x002ea80000300a00 */
[----:B------:R-:W2:Y:S04]  /*8940*/  LDL.LU.64 R30, [R1+0x568] ;  /* 0x00056800011e7983 */ /* 0x000ea80000300a00 */
[----:B------:R-:W2:Y:S04]  /*8950*/  LDL.LU.64 R28, [R1+0x560] ;  /* 0x00056000011c7983 */ /* 0x000ea80000300a00 */
[----:B------:R-:W2:Y:S04]  /*8960*/  LDL.LU.64 R26, [R1+0x558] ;  /* 0x00055800011a7983 */ /* 0x000ea80000300a00 */
[----:B------:R-:W2:Y:S01]  /*8970*/  LDL.LU.64 R24, [R1+0x550] ;  /* 0x0005500001187983 */ /* 0x000ea20000300a00 */
[----:B------:R-:W-:-:S04]  /*8980*/  IADD3 R0, R4, 0x1900, RZ ;  /* 0x0000190004007810 */ /* 0x000fc80007ffe0ff */
[----:B------:R-:W-:Y:S01]  /*8990*/  R2UR UR6, R0 ;  /* 0x00000000000672ca */ /* 0x000fe200000e0000 */
[----:B------:R-:W-:Y:S01]  /*89a0*/  UMOV UR7, 0x40000040 ;  /* 0x4000004000077882 */ /* 0x000fe20000000000 */
[----:B--2---:R-:W-:-:S11]  /*89b0*/  WARPGROUP.ARRIVE ;  /* 0x00000000000079c5 */ /* 0x004fd60000000000 */
        /* <DEDUP_REMOVED lines=61> */
[----:B------:R-:W-:Y:S04]  /*8d90*/  STL.64 [R1+0x248], R32 ;  /* 0x0002482001007387 */ /* 0x000fe80000100a00 */
[----:B------:R-:W-:Y:S04]  /*8da0*/  STL.64 [R1+0x240], R30 ;  /* 0x0002401e01007387 */ /* 0x000fe80000100a00 */
[----:B------:R-:W-:Y:S04]  /*8db0*/  STL.64 [R1+0x238], R28 ;  /* 0x0002381c01007387 */ /* 0x000fe80000100a00 */
[----:B------:R-:W-:Y:S04]  /*8dc0*/  STL.64 [R1+0x230], R26 ;  /* 0x0002301a01007387 */ /* 0x000fe80000100a00 */
[----:B------:R2:W-:Y:S01]  /*8dd0*/  STL.64 [R1+0x228], R24 ;  /* 0x0002281801007387 */ /* 0x0005e20000100a00 */
[----:B-1----:R-:W-:Y:S01]  /*8de0*/  IMAD.MOV.U32 R34, RZ, RZ, R152 ;  /* 0x000000ffff227224 */ /* 0x002fe200078e0098 */
[----:B------:R-:W-:-:S02]  /*8df0*/  MOV R35, R153 ;  /* 0x0000009900237202 */ /* 0x000fc40000000f00 */
[----:B--2---:R-:W2:Y:S04]  /*8e00*/  LDL.LU R24, [R1] ;  /* 0x0000000001187983 */ /* 0x004ea80000300800 */
[----:B------:R-:W2:Y:S04]  /*8e10*/  LDL.LU R25, [R1+0x4] ;  /* 0x0000040001197983 */ /* 0x000ea80000300800 */
[----:B------:R-:W2:Y:S04]  /*8e20*/  LDL.LU R26, [R1+0x8] ;  /* 0x00000800011a7983 */ /* 0x000ea80000300800 */
[----:B------:R-:W2:Y:S04]  /*8e30*/  LDL.LU R27, [R1+0xc] ;  /* 0x00000c00011b7983 */ /* 0x000ea80000300800 */
[----:B------:R-:W2:Y:S04]  /*8e40*/  LDL.LU R28, [R1+0x10] ;  /* 0x00001000011c7983 */ /* 0x000ea80000300800 */
[----:B------:R-:W2:Y:S04]  /*8e50*/  LDL.LU R29, [R1+0x14] ;  /* 0x00001400011d7983 */ /* 0x000ea80000300800 */
[----:B------:R-:W2:Y:S04]  /*8e60*/  LDL.LU R30, [R1+0x18] ;  /* 0x00001800011e7983 */ /* 0x000ea80000300800 */
[----:B------:R-:W2:Y:S01]  /*8e70*/  LDL.LU R31, [R1+0x1c] ;  /* 0x00001c00011f7983 */ /* 0x000ea20000300800 */
[----:B------:R-:W-:-:S03]  /*8e80*/  IMAD.MOV.U32 R36, RZ, RZ, R154 ;  /* 0x000000ffff247224 */ /* 0x000fc600078e009a */
[----:B------:R-:W2:Y:S01]  /*8e90*/  LDL.LU R32, [R1+0x20] ;  /* 0x0000200001207983 */ /* 0x000ea20000300800 */
[----:B------:R-:W-:-:S03]  /*8ea0*/  MOV R37, R155 ;  /* 0x0000009b00257202 */ /* 0x000fc60000000f00 */
[----:B------:R-:W2:Y:S04]  /*8eb0*/  LDL.LU R33, [R1+0x24] ;  /* 0x0000240001217983 */ /* 0x000ea80000300800 */
[----:B------:R-:W2:Y:S04]  /*8ec0*/  LDL.LU R152, [R1+0x548] ;  /* 0x0005480001987983 */ /* 0x000ea80000300800 */
[----:B------:R-:W2:Y:S04]  /*8ed0*/  LDL.LU R153, [R1+0x544] ;  /* 0x0005440001997983 */ /* 0x000ea80000300800 */
[----:B------:R-:W2:Y:S04]  /*8ee0*/  LDL.LU R154, [R1+0x540] ;  /* 0x00054000019a7983 */ /* 0x000ea80000300800 */
[----:B------:R-:W2:Y:S01]  /*8ef0*/  LDL.LU R155, [R1+0x53c] ;  /* 0x00053c00019b7983 */ /* 0x000ea20000300800 */
[----:B------:R-:W-:Y:S01]  /*8f00*/  VIADD R0, R4, 0x1180 ;  /* 0x0000118004007836 */ /* 0x000fe20000000000 */
[----:B------:R-:W-:Y:S01]  /*8f10*/  MOV R39, R197 ;  /* 0x000000c500277202 */ /* 0x000fe20000000f00 */
[----:B------:R-:W-:Y:S01]  /*8f20*/  IMAD.MOV.U32 R38, RZ, RZ, R252 ;  /* 0x000000ffff267224 */ /* 0x000fe200078e00fc */
[----:B------:R-:W-:Y:S01]  /*8f30*/  MOV R41, R251 ;  /* 0x000000fb00297202 */ /* 0x000fe20000000f00 */
[----:B------:R-:W-:Y:S01]  /*8f40*/  IMAD.MOV.U32 R40, RZ, RZ, R6 ;  /* 0x000000ffff287224 */ /* 0x000fe200078e0006 */
[----:B------:R-:W-:Y:S01]  /*8f50*/  R2UR UR6, R0 ;  /* 0x00000000000672ca */ /* 0x000fe200000e0000 */
        /* <DEDUP_REMOVED lines=110> */
[----:B------:R-:W-:Y:S01]  /*9640*/  UMOV UR7, 0x40000040 ;  /* 0x4000004000077882 */ /* 0x000fe20000000000 */
[----:B------:R-:W3:Y:S04]  /*9650*/  LDL.LU R252, [R1+0x538] ;  /* 0x0005380001fc7983 */ /* 0x000ee80000300800 */
[----:B------:R-:W4:Y:S04]  /*9660*/  LDL.LU R197, [R1+0x534] ;  /* 0x0005340001c57983 */ /* 0x000f280000300800 */
[----:B------:R-:W4:Y:S04]  /*9670*/  LDL.LU R6, [R1+0x530] ;  /* 0x0005300001067983 */ /* 0x000f280000300800 */
[----:B------:R1:W5:Y:S04]  /*9680*/  LDL.LU R251, [R1+0x52c] ;  /* 0x00052c0001fb7983 */ /* 0x0003680000300800 */
        /* <DEDUP_REMOVED lines=41> */
[----:B------:R1:W5:Y:S01]  /*9920*/  LDL.LU R209, [R1+0x484] ;  /* 0x0004840001d17983 */ /* 0x0003620000300800 */
[----:B--2---:R-:W-:-:S03]  /*9930*/  WARPGROUP.ARRIVE ;  /* 0x00000000000079c5 */ /* 0x004fc60000000000 */
[----:B------:R1:W5:Y:S03]  /*9940*/  LDL.LU R208, [R1+0x480] ;  /* 0x0004800001d07983 */ /* 0x0003660000300800 */
[----:B------:R-:W-:Y:S01]  /*9950*/  HGMMA.64x256x16.F32.BF16 R24, R152, gdesc[UR4].tnspB, R24, gsb0 ;  /* 0x43e0000498187df0 */ /* 0x000fe20008001818 */
        /* <DEDUP_REMOVED lines=22> */
[----:B------:R-:W-:-:S03]  /*9ac0*/  WARPGROUP.DEPBAR.LE gsb0, 0x0 ;  /* 0x00008000000079c5 */ /* 0x000fc60000010000 */
        /* <DEDUP_REMOVED lines=64> */
[----:B--2---:R-:W2:Y:S04]  /*9ed0*/  LDL.LU.64 R150, [R1+0x420] ;  /* 0x0004200001967983 */ /* 0x004ea80000300a00 */
        /* <DEDUP_REMOVED lines=63> */
[----:B------:R-:W-:-:S04]  /*a2d0*/  IADD3 R0, R4, 0x1980, RZ ;  /* 0x0000198004007810 */ /* 0x000fc80007ffe0ff */
[----:B------:R-:W-:Y:S01]  /*a2e0*/  R2UR UR6, R0 ;  /* 0x00000000000672ca */ /* 0x000fe200000e0000 */
[----:B------:R-:W-:Y:S01]  /*a2f0*/  UMOV UR7, 0x40000040 ;  /* 0x4000004000077882 */ /* 0x000fe20000000000 */
[----:B---3--:R-:W-:-:S05]  /*a300*/  VIADD R2, R252, 0x50020 ;  /* 0x00050020fc027836 */ /* 0x008fca0000000000 */
[----:B------:R1:W-:Y:S01]  /*a310*/  STL [R1+0x214], R2 ;  /* 0x0002140201007387 */ /* 0x0003e20000100800 */
[C---:B----4-:R-:W-:Y:S02]  /*a320*/  ISETP.GE.AND P1, PT, R197.reuse, 0x3, PT ;  /* 0x00000003c500780c */ /* 0x050fe40003f26270 */
[----:B------:R-:W-:Y:S01]  /*a330*/  PRMT R0, RZ, 0x654, R2 ;  /* 0x00000654ff007816 */ /* 0x000fe20000000002 */
[----:B------:R-:W-:Y:S01]  /*a340*/  VIADD R197, R197, 0xffffffff ;  /* 0xffffffffc5c57836 */ /* 0x000fe20000000000 */
[----:B------:R-:W-:Y:S01]  /*a350*/  IADD3 R6, R6, 0x40, RZ ;  /* 0x0000004006067810 */ /* 0x000fe20007ffe0ff */
[----:B--2---:R-:W-:-:S06]  /*a360*/  WARPGROUP.ARRIVE ;  /* 0x00000000000079c5 */ /* 0x004fcc0000000000 */
[----:B------:R-:W-:Y:S03]  /*a370*/  HGMMA.64x256x16.F32.BF16 R24, R152, gdesc[UR4].tnspB, R24, gsb0 ;  /* 0x43e0000498187df0 */ /* 0x000fe60008001818 */
[----:B------:R-:W-:Y:S02]  /*a380*/  WARPGROUP.DEPBAR.LE gsb0, 0x0 ;  /* 0x00008000000079c5 */ /* 0x000fe40000010000 */
[----:B------:R1:W-:Y:S01]  /*a390*/  SYNCS.ARRIVE.TRANS64.RED.A1T0 RZ, [R0+URZ], RZ ;  /* 0x000000ff00ff79a7 */ /* 0x0003e2000810043f */
[----:B------:R-:W-:Y:S05]  /*a3a0*/  @!P1 BRA `(.L_x_24) ;  /* 0x000000bc00609947 */ /* 0x000fea0003800000 */
[----:B------:R-:W2:Y:S01]  /*a3b0*/  LDC.64 R192, c[0x0][0x198] ;  /* 0x00006600ffc07b82 */ /* 0x000ea20000000a00 */
[----:B-----5:R-:W-:Y:S01]  /*a3c0*/  MOV R4, R14 ;  /* 0x0000000e00047202 */ /* 0x020fe20000000f00 */
[----:B------:R-:W-:Y:S01]  /*a3d0*/  IMAD.MOV.U32 R3, RZ, RZ, R15 ;  /* 0x000000ffff037224 */ /* 0x000fe200078e000f */
[----:B------:R-:W-:Y:S01]  /*a3e0*/  MOV R188, R197 ;  /* 0x000000c500bc7202 */ /* 0x000fe20000000f00 */
[----:B------:R-:W-:Y:S01]  /*a3f0*/  IMAD.MOV.U32 R10, RZ, RZ, 0x2 ;  /* 0x00000002ff0a7424 */ /* 0x000fe200078e00ff */
[----:B------:R-:W-:Y:S01]  /*a400*/  MOV R11, 0x1 ;  /* 0x00000001000b7802 */ /* 0x000fe20000000f00 */
[----:B------:R-:W-:-:S07]  /*a410*/  IMAD.MOV.U32 R17, RZ, RZ, RZ ;  /* 0x000000ffff117224 */ /* 0x000fce00078e00ff */
.L_x_36:
[----:B-1----:R-:W-:Y:S01]  /*a420*/  MOV R0, R188 ;  /* 0x000000bc00007202 */ /* 0x002fe20000000f00 */
[----:B------:R-:W-:Y:S01]  /*a430*/  VIADD R188, R188, 0xffffffff ;  /* 0xffffffffbcbc7836 */ /* 0x000fe20000000000 */
[----:B------:R-:W-:Y:S02]  /*a440*/  SHF.L.U32 R2, R17, 0x1f, RZ ;  /* 0x0000001f11027819 */ /* 0x000fe400000006ff */
[----:B------:R-:W-:Y:S02]  /*a450*/  ISETP.GT.AND P1, PT, R0, 0x2, PT ;  /* 0x000000020000780c */ /* 0x000fe40003f24270 */
[----:B------:R-:W-:-:S11]  /*a460*/  LEA R0, R10, R252, 0x3 ;  /* 0x000000fc0a007211 */ /* 0x000fd600078e18ff */
.L_x_25:
[----:B-1----:R1:W3:Y:S02]  /*a470*/  SYNCS.PHASECHK.TRANS64.TRYWAIT P2, [R0+URZ+0x50000], R2 ;  /* 0x05000002000075a7 */ /* 0x0022e4000804017f */
[----:B---3--:R-:W-:Y:S05]  /*a480*/  @!P2 NANOSLEEP.SYNCS 0x989680 ;  /* 0x009896800000a95d */ /* 0x008fea0003900000 */
[----:B------:R-:W3:Y:S02]  /*a490*/  @!P2 SYNCS.PHASECHK.TRANS64 P2, [R0+URZ+0x50000], R2 ;  /* 0x050000020000a5a7 */ /* 0x000ee4000804007f */
[----:B---3--:R-:W-:Y:S05]  /*a4a0*/  @!P2 BRA `(.L_x_25) ;  /* 0xfffffffc00f0a947 */ /* 0x008fea000383ffff */
[----:B------:R-:W-:Y:S05]  /*a4b0*/  WARPSYNC.ALL ;  /* 0x0000000000007948 */ /* 0x000fea0003800000 */
[----:B------:R-:W3:Y:S04]  /*a4c0*/  LDL.64 R18, [R1+0x208] ;  /* 0x0002080001127983 */ /* 0x000ee80000100a00 */
[----:B------:R-:W4:Y:S01]  /*a4d0*/  LDL.64 R14, [R1+0x200] ;  /* 0x00020000010e7983 */ /* 0x000f220000100a00 */
[----:B-1----:R-:W-:Y:S01]  /*a4e0*/  IMAD R0, R10, 0x1000, R200 ;  /* 0x000010000a007824 */ /* 0x002fe200078e02c8 */
[----:B------:R-:W-:Y:S01]  /*a4f0*/  WARPGROUP.ARRIVE ;  /* 0x00000000000079c5 */ /* 0x000fe20000000000 */
[----:B------:R-:W-:Y:S01]  /*a500*/  UMOV UR19, 0x40000040 ;  /* 0x4000004000137882 */ /* 0x000fe20000000000 */
[----:B------:R-:W-:Y:S01]  /*a510*/  UMOV UR15, 0x40000040 ;  /* 0x40000040000f7882 */ /* 0x000fe20000000000 */
[----:B------:R-:W-:Y:S01]  /*a520*/  R2UR UR20, R250 ;  /* 0x00000000fa1472ca */ /* 0x000fe200000e0000 */
[----:B------:R-:W-:Y:S01]  /*a530*/  UMOV UR23, 0x40000040 ;  /* 0x4000004000177882 */ /* 0x000fe20000000000 */
[C---:B------:R-:W-:Y:S01]  /*a540*/  R2UR UR6, R0.reuse ;  /* 0x00000000000672ca */ /* 0x040fe200000e0000 */
[----:B------:R-:W-:Y:S01]  /*a550*/  UMOV UR11, 0x40000040 ;  /* 0x40000040000b7882 */ /* 0x000fe20000000000 */
[----:B------:R-:W-:Y:S01]  /*a560*/  IADD3 R2, R0, 0x2, RZ ;  /* 0x0000000200027810 */ /* 0x000fe20007ffe0ff */
[----:B------:R-:W-:Y:S01]  /*a570*/  UMOV UR27, 0x40000040 ;  /* 0x40000040001b7882 */ /* 0x000fe20000000000 */
[----:B------:R-:W-:Y:S01]  /*a580*/  R2UR UR21, R251 ;  /* 0x00000000fb1572ca */ /* 0x000fe200000e0000 */
[----:B------:R-:W-:Y:S01]  /*a590*/  UMOV UR35, 0x40000040 ;  /* 0x4000004000237882 */ /* 0x000fe20000000000 */
[----:B------:R-:W-:Y:S01]  /*a5a0*/  R2UR UR7, R2 ;  /* 0x00000000020772ca */ /* 0x000fe200000e0000 */
[----:B------:R-:W-:Y:S01]  /*a5b0*/  VIADD R2, R0, 0x4 ;  /* 0x0000000400027836 */ /* 0x000fe20000000000 */
[----:B------:R-:W-:Y:S01]  /*a5c0*/  R2UR UR8, R248 ;  /* 0x00000000f80872ca */ /* 0x000fe200000e0000 */
[----:B------:R-:W-:Y:S01]  /*a5d0*/  UMOV UR31, 0x40000040 ;  /* 0x40000040001f7882 */ /* 0x000fe20000000000 */
[----:B------:R-:W-:Y:S01]  /*a5e0*/  R2UR UR9, R249 ;  /* 0x00000000f90972ca */ /* 0x000fe200000e0000 */
[----:B------:R-:W-:Y:S01]  /*a5f0*/  UMOV UR59, 0x40000040 ;  /* 0x40000040003b7882 */ /* 0x000fe20000000000 */
[----:B------:R-:W-:Y:S01]  /*a600*/  R2UR UR24, R226 ;  /* 0x00000000e21872ca */ /* 0x000fe200000e0000 */
[----:B------:R-:W-:Y:S01]  /*a610*/  UMOV UR18, UR6 ;  /* 0x0000000600127c82 */ /* 0x000fe20008000000 */
[----:B------:R-:W-:Y:S01]  /*a620*/  R2UR UR6, R2 ;  /* 0x00000000020672ca */ /* 0x000fe200000e0000 */
[----:B------:R-:W-:Y:S01]  /*a630*/  UMOV UR55, 0x40000040 ;  /* 0x4000004000377882 */ /* 0x000fe20000000000 */
[----:B------:R-:W-:Y:S01]  /*a640*/  IADD3 R2, R0, 0x6, RZ ;  /* 0x0000000600027810 */ /* 0x000fe20007ffe0ff */
[----:B------:R-:W-:Y:S01]  /*a650*/  UMOV UR51, 0x40000040 ;  /* 0x4000004000337882 */ /* 0x000fe20000000000 */
[----:B------:R-:W-:Y:S01]  /*a660*/  R2UR UR25, R227 ;  /* 0x00000000e31972ca */ /* 0x000fe200000e0000 */
[----:B------:R-:W-:Y:S01]  /*a670*/  UMOV UR14, UR7 ;  /* 0x00000007000e7c82 */ /* 0x000fe20008000000 */
[----:B------:R-:W-:Y:S01]  /*a680*/  R2UR UR32, R204 ;  /* 0x00000000cc2072ca */ /* 0x000fe200000e0000 */
[----:B------:R-:W-:Y:S01]  /*a690*/  UMOV UR47, 0x40000040 ;  /* 0x40000040002f7882 */ /* 0x000fe20000000000 */
[----:B------:R-:W-:Y:S01]  /*a6a0*/  R2UR UR33, R205 ;  /* 0x00000000cd2172ca */ /* 0x000fe200000e0000 */
[----:B------:R-:W-:Y:S01]  /*a6b0*/  UMOV UR7, 0x40000040 ;  /* 0x4000004000077882 */ /* 0x000fe20000000000 */
[----:B------:R-:W-:-:S02]  /*a6c0*/  R2UR UR28, R202 ;  /* 0x00000000ca1c72ca */ /* 0x000fc400000e0000 */
[----:B------:R-:W-:Y:S01]  /*a6d0*/  R2UR UR29, R203 ;  /* 0x00000000cb1d72ca */ /* 0x000fe200000e0000 */
[----:B------:R-:W-:Y:S01]  /*a6e0*/  UMOV UR22, UR6 ;  /* 0x0000000600167c82 */ /* 0x000fe20008000000 */
[----:B------:R-:W-:Y:S01]  /*a6f0*/  R2UR UR6, R2 ;  /* 0x00000000020672ca */ /* 0x000fe200000e0000 */
[----:B------:R-:W-:Y:S01]  /*a700*/  VIADD R2, R0, 0x200 ;  /* 0x0000020000027836 */ /* 0x000fe20000000000 */
[----:B------:R-:W-:-:S11]  /*a710*/  ISETP.NE.AND P2, PT, R201, RZ, PT ;  /* 0x000000ffc900720c */ /* 0x000fd60003f45270 */
[----:B------:R-:W-:Y:S01]  /*a720*/  UMOV UR10, UR6 ;  /* 0x00000006000a7c82 */ /* 0x000fe20008000000 */
[----:B------:R-:W-:Y:S02]  /*a730*/  R2UR UR6, R2 ;  /* 0x00000000020672ca */ /* 0x000fe400000e0000 */
[----:B------:R-:W-:Y:S02]  /*a740*/  IADD3 R2, R0, 0x202, RZ ;  /* 0x0000020200027810 */ /* 0x000fe40007ffe0ff */
[----:B---3--:R-:W-:Y:S02]  /*a750*/  R2UR UR16, R18 ;  /* 0x00000000121072ca */ /* 0x008fe400000e0000 */
[----:B------:R-:W-:Y:S02]  /*a760*/  R2UR UR17, R19 ;  /* 0x00000000131172ca */ /* 0x000fe400000e0000 */
[----:B----4-:R-:W-:Y:S02]  /*a770*/  R2UR UR12, R14 ;  /* 0x000000000e0c72ca */ /* 0x010fe400000e0000 */
[----:B------:R-:W-:-:S09]  /*a780*/  R2UR UR13, R15 ;  /* 0x000000000f0d72ca */ /* 0x000fd200000e0000 */
[----:B------:R-:W-:Y:S01]  /*a790*/  HGMMA.64x64x16.F32.BF16 R152, gdesc[UR16], RZ, !UPT, gsb0 ;  /* 0x00e00000109879f0 */ /* 0x000fe2000c0018ff */
[----:B------:R-:W-:Y:S01]  /*a7a0*/  R2UR UR16, R246 ;  /* 0x00000000f61072ca */ /* 0x000fe200000e0000 */
[----:B------:R-:W-:Y:S01]  /*a7b0*/  UMOV UR18, UR6 ;  /* 0x0000000600127c82 */ /* 0x000fe20008000000 */
[----:B------:R-:W-:Y:S01]  /*a7c0*/  R2UR UR17, R247 ;  /* 0x00000000f71172ca */ /* 0x000fe200000e0000 */
[----:B------:R-:W-:Y:S01]  /*a7d0*/  UMOV UR19, 0x40000040 ;  /* 0x4000004000137882 */ /* 0x000fe20000000000 */
[----:B------:R-:W-:Y:S01]  /*a7e0*/  R2UR UR6, R2 ;  /* 0x00000000020672ca */ /* 0x000fe200000e0000 */
[----:B------:R-:W-:Y:S01]  /*a7f0*/  VIADD R2, R0, 0x204 ;  /* 0x0000020400027836 */ /* 0x000fe20000000000 */
[----:B------:R-:W-:Y:S02]  /*a800*/  WARPGROUP.DEPBAR.LE gsb0, 0x0 ;  /* 0x00008000000079c5 */ /* 0x000fe40000010000 */
[----:B------:R-:W-:-:S06]  /*a810*/  WARPGROUP.ARRIVE ;  /* 0x00000000000079c5 */ /* 0x000fcc0000000000 */
[----:B------:R-:W-:Y:S01]  /*a820*/  HGMMA.64x64x16.F32.BF16 R152, gdesc[UR12], R152, gsb0 ;  /* 0x00e000000c9879f0 */ /* 0x000fe20008001898 */
[----:B------:R-:W-:Y:S02]  /*a830*/  R2UR UR12, R244 ;  /* 0x00000000f40c72ca */ /* 0x000fe400000e0000 */
[----:B------:R-:W-:Y:S01]  /*a840*/  UMOV UR14, UR6 ;  /* 0x00000006000e7c82 */ /* 0x000fe20008000000 */
[----:B------:R-:W-:Y:S01]  /*a850*/  R2UR UR13, R245 ;  /* 0x00000000f50d72ca */ /* 0x000fe200000e0000 */
[----:B------:R-:W-:Y:S01]  /*a860*/  UMOV UR15, 0x40000040 ;  /* 0x40000040000f7882 */ /* 0x000fe20000000000 */
[----:B------:R-:W-:Y:S02]  /*a870*/  R2UR UR6, R2 ;  /* 0x00000000020672ca */ /* 0x000fe400000e0000 */
[----:B------:R-:W-:Y:S01]  /*a880*/  IADD3 R2, R0, 0x206, RZ ;  /* 0x0000020600027810 */ /* 0x000fe20007ffe0ff */
[----:B------:R-:W-:Y:S02]  /*a890*/  WARPGROUP.DEPBAR.LE gsb0, 0x0 ;  /* 0x00008000000079c5 */ /* 0x000fe40000010000 */
[----:B------:R-:W-:-:S06]  /*a8a0*/  WARPGROUP.ARRIVE ;  /* 0x00000000000079c5 */ /* 0x000fcc0000000000 */
[----:B------:R-:W-:Y:S01]  /*a8b0*/  HGMMA.64x64x16.F32.BF16 R152, gdesc[UR20], R152, gsb0 ;  /* 0x00e00000149879f0 */ /* 0x000fe20008001898 */
        /* <DEDUP_REMOVED lines=68> */
[----:B------:R-:W-:-:S11]  /*ad00*/  IADD3 R2, R0, 0x606, RZ ;  /* 0x0000060600027810 */ /* 0x000fd60007ffe0ff */
[----:B------:R-:W-:Y:S01]  /*ad10*/  UMOV UR26, UR6 ;  /* 0x00000006001a7c82 */ /* 0x000fe20008000000 */
[----:B------:R-:W-:Y:S01]  /*ad20*/  R2UR UR6, R2 ;  /* 0x00000000020672ca */ /* 0x000fe200000e0000 */
[----:B------:R-:W-:Y:S01]  /*ad30*/  VIADD R2, R0, 0x800 ;  /* 0x0000080000027836 */ /* 0x000fe20000000000 */
[----:B------:R-:W-:Y:S02]  /*ad40*/  WARPGROUP.DEPBAR.LE gsb0, 0x0 ;  /* 0x00008000000079c5 */ /* 0x000fe40000010000 */
[----:B------:R-:W-:-:S06]  /*ad50*/  WARPGROUP.ARRIVE ;  /* 0x00000000000079c5 */ /* 0x000fcc0000000000 */
[----:B------:R-:W-:Y:S01]  /*ad60*/  HGMMA.64x64x16.F32.BF16 R152, gdesc[UR20], R152, gsb0 ;  /* 0x00e00000149879f0 */ /* 0x000fe20008001898 */
[----:B------:R-:W-:Y:S01]  /*ad70*/  R2UR UR20, R222 ;  /* 0x00000000de1472ca */ /* 0x000fe200000e0000 */
[----:B------:R-:W-:Y:S01]  /*ad80*/  UMOV UR23, 0x40000040 ;  /* 0x4000004000177882 */ /* 0x000fe20000000000 */
[----:B------:R-:W-:Y:S01]  /*ad90*/  R2UR UR21, R223 ;  /* 0x00000000df1572ca */ /* 0x000fe200000e0000 */
[----:B------:R-:W-:Y:S02]  /*ada0*/  WARPGROUP.DEPBAR.LE gsb0, 0x0 ;  /* 0x00008000000079c5 */ /* 0x000fe40000010000 */
[----:B------:R-:W-:-:S06]  /*adb0*/  WARPGROUP.ARRIVE ;  /* 0x00000000000079c5 */ /* 0x000fcc0000000000 */
[----:B------:R-:W-:Y:S01]  /*adc0*/  HGMMA.64x64x16.F32.BF16 R152, gdesc[UR8], R152, gsb0 ;  /* 0x00e00000089879f0 */ /* 0x000fe20008001898 */
[----:B------:R-:W-:Y:S01]  /*add0*/  R2UR UR8, R224 ;  /* 0x00000000e00872ca */ /* 0x000fe200000e0000 */
        /* <DEDUP_REMOVED lines=43> */
[----:B------:R-:W-:-:S12]  /*b090*/  VIADD R2, R0, 0xa04 ;  /* 0x00000a0400027836 */ /* 0x000fd80000000000 */
[----:B------:R-:W-:Y:S01]  /*b0a0*/  UMOV UR30, UR6 ;  /* 0x00000006001e7c82 */ /* 0x000fe20008000000 */
        /* <DEDUP_REMOVED lines=40> */
[----:B------:R-:W-:-:S12]  /*b330*/  VIADD R2, R0, 0xe00 ;  /* 0x00000e0000027836 */ /* 0x000fd80000000000 */
[----:B------:R-:W-:Y:S01]  /*b340*/  UMOV UR58, UR6 ;  /* 0x00000006003a7c82 */ /* 0x000fe20008000000 */
[----:B------:R-:W-:Y:S02]  /*b350*/  R2UR UR6, R2 ;  /* 0x00000000020672ca */ /* 0x000fe400000e0000 */
[----:B------:R-:W-:-:S11]  /*b360*/  IADD3 R2, R0, 0xe02, RZ ;  /* 0x00000e0200027810 */ /* 0x000fd60007ffe0ff */
[----:B------:R-:W-:Y:S01]  /*b370*/  UMOV UR54, UR6 ;  /* 0x0000000600367c82 */ /* 0x000fe20008000000 */
[----:B------:R-:W-:Y:S01]  /*b380*/  R2UR UR6, R2 ;  /* 0x00000000020672ca */ /* 0x000fe200000e0000 */
[C---:B------:R-:W-:Y:S01]  /*b390*/  VIADD R2, R0.reuse, 0xe04 ;  /* 0x00000e0400027836 */ /* 0x040fe20000000000 */
[----:B------:R-:W-:-:S11]  /*b3a0*/  IADD3 R0, R0, 0xe06, RZ ;  /* 0x00000e0600007810 */ /* 0x000fd60007ffe0ff */
[----:B------:R-:W-:Y:S01]  /*b3b0*/  UMOV UR50, UR6 ;  /* 0x0000000600327c82 */ /* 0x000fe20008000000 */
[----:B------:R-:W-:-:S13]  /*b3c0*/  R2UR UR6, R2 ;  /* 0x00000000020672ca */ /* 0x000fda00000e0000 */
[----:B------:R-:W-:Y:S01]  /*b3d0*/  UMOV UR46, UR6 ;  /* 0x00000006002e7c82 */ /* 0x000fe20008000000 */
[----:B------:R-:W-:Y:S01]  /*b3e0*/  R2UR UR6, R0 ;  /* 0x00000000000672ca */ /* 0x000fe200000e0000 */
[----:B------:R-:W-:Y:S02]  /*b3f0*/  WARPGROUP.DEPBAR.LE gsb0, 0x0 ;  /* 0x00008000000079c5 */ /* 0x000fe40000010000 */
[----:B------:R-:W-:-:S06]  /*b400*/  WARPGROUP.ARRIVE ;  /* 0x00000000000079c5 */ /* 0x000fcc0000000000 */
[----:B------:R-:W-:Y:S03]  /*b410*/  HGMMA.64x64x16.F32.BF16 R152, gdesc[UR32], R152, gsb0 ;  /* 0x00e00000209879f0 */ /* 0x000fe60008001898 */
        /* <DEDUP_REMOVED lines=34> */
[----:B------:R-:W-:Y:S05]  /*b640*/  @P2 BRA `(.L_x_26) ;  /* 0x00000004001c2947 */ /* 0x000fea0003800000 */
[----:B------:R-:W-:-:S13]  /*b650*/  ISETP.LT.OR P3, PT, R12, 0x1, !P0 ;  /* 0x000000010c00780c */ /* 0x000fda0004761670 */
[----:B------:R-:W-:Y:S05]  /*b660*/  @P3 BRA `(.L_x_27) ;  /* 0x0000000400103947 */ /* 0x000fea0003800000 */
[----:B------:R-:W-:Y:S01]  /*b670*/  ISETP.NE.AND P4, PT, R186, RZ, PT ;  /* 0x000000ffba00720c */ /* 0x000fe20003f85270 */
[----:B------:R-:W-:Y:S01]  /*b680*/  IMAD R0, R7, 0x8, R252 ;  /* 0x0000000807007824 */ /* 0x000fe200078e02fc */
[----:B------:R-:W-:-:S11]  /*b690*/  SHF.L.U32 R2, R13, 0x1f, RZ ;  /* 0x0000001f0d027819 */ /* 0x000fd600000006ff */
.L_x_28:
[----:B-1----:R1:W3:Y:S02]  /*b6a0*/  SYNCS.PHASECHK.TRANS64.TRYWAIT P3, [R0+URZ+0x50020], R2 ;  /* 0x05002002000075a7 */ /* 0x0022e4000806017f */
[----:B---3--:R-:W-:Y:S05]  /*b6b0*/  @!P3 NANOSLEEP.SYNCS 0x989680 ;  /* 0x009896800000b95d */ /* 0x008fea0003900000 */
[----:B------:R-:W3:Y:S02]  /*b6c0*/  @!P3 SYNCS.PHASECHK.TRANS64 P3, [R0+URZ+0x50020], R2 ;  /* 0x050020020000b5a7 */ /* 0x000ee4000806007f */
[----:B---3--:R-:W-:Y:S05]  /*b6d0*/  @!P3 BRA `(.L_x_28) ;  /* 0xfffffffc00f0b947 */ /* 0x008fea000383ffff */
[----:B------:R-:W-:Y:S05]  /*b6e0*/  @P4 BRA `(.L_x_29) ;  /* 0x0000000000184947 */ /* 0x000fea0003800000 */
[----:B------:R-:W3:Y:S01]  /*b6f0*/  S2R R5, SR_TID.X ;  /* 0x0000000000057919 */ /* 0x000ee20000002100 */
[----:B-1----:R-:W-:-:S04]  /*b700*/  MOV R2, 0x10000 ;  /* 0x0001000000027802 */ /* 0x002fc80000000f00 */
[----:B------:R4:W-:Y:S01]  /*b710*/  SYNCS.ARRIVE.TRANS64 RZ, [R0+URZ+0x50000], R2 ;  /* 0x0500000200ff79a7 */ /* 0x0009e2000800003f */
[----:B---3--:R-:W-:-:S13]  /*b720*/  LOP3.LUT P3, RZ, R5, 0x1f, RZ, 0xc0, !PT ;  /* 0x0000001f05ff7812 */ /* 0x008fda000786c0ff */
[----:B----4-:R-:W-:Y:S05]  /*b730*/  @!P3 BRA `(.L_x_29) ;  /* 0x000000000004b947 */ /* 0x010fea0003800000 */
[----:B------:R-:W-:Y:S01]  /*b740*/  BPT.TRAP 0x1 ;  /* 0x000000040000795c */ /* 0x000fe20000300000 */
.L_x_29:
[----:B------:R-:W-:Y:S01]  /*b750*/  R2UR UR6, R184 ;  /* 0x00000000b80672ca */ /* 0x000fe200000e0000 */
[----:B------:R-:W-:Y:S01]  /*b760*/  UMOV UR34, URZ ;  /* 0x0000003f00227c82 */ /* 0x000fe20008000000 */
[----:B------:R-:W-:Y:S01]  /*b770*/  R2UR UR7, R0 ;  /* 0x00000000000772ca */ /* 0x000fe200000e0000 */
[C---:B-1----:R-:W-:Y:S01]  /*b780*/  IMAD R0, R7.reuse, 0x10000, R252 ;  /* 0x0001000007007824 */ /* 0x042fe200078e02fc */
[----:B------:R-:W-:Y:S01]  /*b790*/  UMOV UR22, 0x0 ;  /* 0x0000000000167882 */ /* 0x000fe20000000000 */
[----:B------:R-:W-:Y:S01]  /*b7a0*/  UMOV UR23, 0x10000000 ;  /* 0x1000000000177882 */ /* 0x000fe20000000000 */
[----:B------:R-:W-:Y:S01]  /*b7b0*/  UMOV UR10, 0x40 ;  /* 0x00000040000a7882 */ /* 0x000fe20000000000 */
[----:B------:R-:W-:Y:S01]  /*b7c0*/  UMOV UR12, UR36 ;  /* 0x00000024000c7c82 */ /* 0x000fe20008000000 */
[----:B------:R-:W-:Y:S01]  /*b7d0*/  R2UR UR14, R0 ;  /* 0x00000000000e72ca */ /* 0x000fe200000e0000 */
[----:B------:R-:W-:Y:S01]  /*b7e0*/  UMOV UR13, UR37 ;  /* 0x00000025000d7c82 */ /* 0x000fe20008000000 */
[----:B--2---:R-:W-:Y:S01]  /*b7f0*/  IADD3 R0, P3, R192, 0x1f0, RZ ;  /* 0x000001f0c0007810 */ /* 0x004fe20007f7e0ff */
[----:B------:R-:W-:Y:S01]  /*b800*/  UMOV UR26, 0x80 ;  /* 0x00000080001a7882 */ /* 0x000fe20000000000 */
[----:B------:R-:W-:Y:S01]  /*b810*/  UMOV UR28, UR36 ;  /* 0x00000024001c7c82 */ /* 0x000fe20008000000 */
[----:B------:R-:W-:Y:S01]  /*b820*/  USHF.L.U32 UR35, UR6, 0x6, URZ ;  /* 0x0000000606237899 */ /* 0x000fe2000800063f */
[----:B------:R-:W-:Y:S01]  /*b830*/  R2UR UR6, R0 ;  /* 0x00000000000672ca */ /* 0x000fe200000e0000 */
[----:B------:R-:W-:Y:S01]  /*b840*/  UIADD3 UR33, UR7, 0x50000, URZ ;  /* 0x0005000007217890 */ /* 0x000fe2000fffe03f */
[----:B------:R-:W-:Y:S01]  /*b850*/  IADD3.X R0, RZ, R193, RZ, P3, !PT ;  /* 0x000000c1ff007210 */ /* 0x000fe20001ffe4ff */
[----:B------:R-:W-:Y:S01]  /*b860*/  UMOV UR29, UR37 ;  /* 0x00000025001d7c82 */ /* 0x000fe20008000000 */
[----:B------:R-:W-:Y:S01]  /*b870*/  UMOV UR18, 0xc0 ;  /* 0x000000c000127882 */ /* 0x000fe20000000000 */
[----:B------:R-:W-:Y:S01]  /*b880*/  UMOV UR20, UR36 ;  /* 0x0000002400147c82 */ /* 0x000fe20008000000 */
[----:B------:R-:W-:Y:S01]  /*b890*/  R2UR UR7, R0 ;  /* 0x00000000000772ca */ /* 0x000fe200000e0000 */
[----:B------:R-:W-:Y:S01]  /*b8a0*/  UIADD3 UR32, UR14, 0x10000, URZ ;  /* 0x000100000e207890 */ /* 0x000fe2000fffe03f */
[----:B------:R-:W-:Y:S01]  /*b8b0*/  VIADD R7, R7, 0x1 ;  /* 0x0000000107077836 */ /* 0x000fe20000000000 */
[----:B------:R-:W-:Y:S01]  /*b8c0*/  UIADD3 UR8, UR14, 0x12000, URZ ;  /* 0x000120000e087890 */ /* 0x000fe2000fffe03f */
[----:B------:R-:W-:Y:S01]  /*b8d0*/  UMOV UR9, UR33 ;  /* 0x0000002100097c82 */ /* 0x000fe20008000000 */
[----:B------:R-:W-:Y:S01]  /*b8e0*/  UMOV UR11, UR35 ;  /* 0x00000023000b7c82 */ /* 0x000fe20008000000 */
[----:B------:R-:W-:Y:S01]  /*b8f0*/  UIADD3 UR24, UR14, 0x14000, URZ ;  /* 0x000140000e187890 */ /* 0x000fe2000fffe03f */
[----:B------:R-:W-:Y:S01]  /*b900*/  ISETP.NE.AND P3, PT, R7, 0x4, PT ;  /* 0x000000040700780c */ /* 0x000fe20003f65270 */
[----:B------:R-:W-:Y:S01]  /*b910*/  UIADD3 UR16, UR14, 0x16000, URZ ;  /* 0x000160000e107890 */ /* 0x000fe2000fffe03f */
[----:B------:R-:W-:Y:S01]  /*b920*/  UMOV UR25, UR33 ;  /* 0x0000002100197c82 */ /* 0x000fe20008000000 */
[----:B------:R-:W-:-:S03]  /*b930*/  UMOV UR27, UR35 ;  /* 0x00000023001b7c82 */ /* 0x000fc60008000000 */
[----:B------:R-:W-:Y:S01]  /*b940*/  UTMALDG.4D [UR32], [UR6], desc[UR22] ;  /* 0x00001620060075b4 */ /* 0x000fe20008019000 */
[----:B------:R-:W-:Y:S01]  /*b950*/  UMOV UR21, UR37 ;  /* 0x0000002500157c82 */ /* 0x000fe20008000000 */
[----:B------:R-:W-:Y:S01]  /*b960*/  UMOV UR17, UR33 ;  /* 0x0000002100117c82 */ /* 0x000fe20008000000 */
[----:B------:R-:W-:Y:S01]  /*b970*/  UMOV UR19, UR35 ;  /* 0x0000002300137c82 */ /* 0x000fe20008000000 */
[----:B------:R-:W-:Y:S02]  /*b980*/  SEL R0, RZ, 0x1, P3 ;  /* 0x00000001ff007807 */ /* 0x000fe40001800000 */
[----:B------:R-:W-:Y:S01]  /*b990*/  SEL R7, R7, RZ, P3 ;  /* 0x000000ff07077207 */ /* 0x000fe20001800000 */
[----:B------:R1:W-:Y:S01]  /*b9a0*/  UTMALDG.4D [UR8], [UR6], desc[UR22] ;  /* 0x00001608060075b4 */ /* 0x0003e20008019000 */
[----:B------:R-:W-:Y:S01]  /*b9b0*/  LOP3.LUT R13, R13, R0, RZ, 0x3c, !PT ;  /* 0x000000000d0d7212 */ /* 0x000fe200078e3cff */
[----:B------:R2:W-:Y:S01]  /*b9c0*/  UTMALDG.4D [UR24], [UR6], desc[UR22] ;  /* 0x00001618060075b4 */ /* 0x0005e20008019000 */
[----:B------:R3:W-:Y:S01]  /*b9d0*/  UTMALDG.4D [UR16], [UR6], desc[UR22] ;  /* 0x00001610060075b4 */ /* 0x0007e20008019000 */
[----:B-1----:R-:W-:Y:S01]  /*b9e0*/  UIADD3 UR8, UR14, 0x18000, URZ ;  /* 0x000180000e087890 */ /* 0x002fe2000fffe03f */
[----:B------:R-:W-:Y:S01]  /*b9f0*/  UMOV UR10, 0x100 ;  /* 0x00000100000a7882 */ /* 0x000fe20000000000 */
[----:B--2---:R-:W-:-:S07]  /*ba00*/  UIADD3 UR24, UR14, 0x1a000, URZ ;  /* 0x0001a0000e187890 */ /* 0x004fce000fffe03f */
[----:B------:R1:W-:Y:S01]  /*ba10*/  UTMALDG.4D [UR8], [UR6], desc[UR22] ;  /* 0x00001608060075b4 */ /* 0x0003e20008019000 */
[----:B------:R-:W-:Y:S01]  /*ba20*/  UMOV UR26, 0x140 ;  /* 0x00000140001a7882 */ /* 0x000fe20000000000 */
[----:B---3--:R-:W-:Y:S01]  /*ba30*/  UIADD3 UR16, UR14, 0x1c000, URZ ;  /* 0x0001c0000e107890 */ /* 0x008fe2000fffe03f */
[----:B------:R3:W-:Y:S01]  /*ba40*/  UTMALDG.4D [UR24], [UR6], desc[UR22] ;  /* 0x00001618060075b4 */ /* 0x0007e20008019000 */
[----:B------:R-:W-:-:S07]  /*ba50*/  UMOV UR18, 0x180 ;  /* 0x0000018000127882 */ /* 0x000fce0000000000 */
[----:B------:R3:W-:Y:S01]  /*ba60*/  UTMALDG.4D [UR16], [UR6], desc[UR22] ;  /* 0x00001610060075b4 */ /* 0x0007e20008019000 */
[----:B-1----:R-:W-:Y:S01]  /*ba70*/  UIADD3 UR8, UR14, 0x1e000, URZ ;  /* 0x0001e0000e087890 */ /* 0x002fe2000fffe03f */
[----:B------:R-:W-:-:S08]  /*ba80*/  UMOV UR10, 0x1c0 ;  /* 0x000001c0000a7882 */ /* 0x000fd00000000000 */
[----:B------:R3:W-:Y:S02]  /*ba90*/  UTMALDG.4D [UR8], [UR6], desc[UR22] ;  /* 0x00001608060075b4 */ /* 0x0007e40008019000 */
[----:B---3--:R-:W-:Y:S01]  /*baa0*/  NOP ;  /* 0x0000000000007918 */ /* 0x008fe20000000000 */
.L_x_27:
[----:B------:R-:W-:-:S07]  /*bab0*/  IADD3 R12, R12, -0x1, RZ ;  /* 0xffffffff0c0c7810 */ /* 0x000fce0007ffe0ff */
.L_x_26:
[----:B------:R-:W-:Y:S01]  /*bac0*/  VIADD R10, R10, 0x1 ;  /* 0x000000010a0a7836 */ /* 0x000fe20000000000 */
[----:B------:R-:W-:Y:S05]  /*bad0*/  WARPSYNC.ALL ;  /* 0x0000000000007948 */ /* 0x000fea0003800000 */
[----:B------:R-:W-:-:S04]  /*bae0*/  ISETP.NE.AND P3, PT, R10, 0x4, PT ;  /* 0x000000040a00780c */ /* 0x000fc80003f65270 */
[----:B------:R-:W-:Y:S02]  /*baf0*/  SEL R0, RZ, 0x1, P3 ;  /* 0x00000001ff007807 */ /* 0x000fe40001800000 */
[----:B------:R-:W-:Y:S02]  /*bb00*/  SEL R185, R10, RZ, P3 ;  /* 0x000000ff0ab97207 */ /* 0x000fe40001800000 */
[----:B------:R-:W-:Y:S01]  /*bb10*/  LOP3.LUT R189, R17, R0, RZ, 0x3c, !PT ;  /* 0x0000000011bd7212 */ /* 0x000fe200078e3cff */
[----:B------:R1:W-:Y:S01]  /*bb20*/  STL [R1+0x3dc], R70 ;  /* 0x0003dc4601007387 */ /* 0x0003e20000100800 */
[----:B------:R-:W-:Y:S01]  /*bb30*/  FMNMX R0, R152, R4, !PT ;  /* 0x0000000498007209 */ /* 0x000fe20007800000 */
[----:B------:R-:W3:Y:S01]  /*bb40*/  LDC R16, c[0x0][0x604] ;  /* 0x00018100ff107b82 */ /* 0x000ee20000000800 */
[----:B------:R-:W-:Y:S01]  /*bb50*/  MOV R18, 0x400 ;  /* 0x0000040000127802 */ /* 0x000fe20000000f00 */
[----:B------:R4:W-:Y:S01]  /*bb60*/  STL [R1+0x3d8], R71 ;  /* 0x0003d84701007387 */ /* 0x0009e20000100800 */
[----:B------:R-:W-:-:S03]  /*bb70*/  FMNMX R0, R153, R0, !PT ;  /* 0x0000000099007209 */ /* 0x000fc60007800000 */
[----:B------:R4:W-:Y:S01]  /*bb80*/  STL [R1+0x3d4], R74 ;  /* 0x0003d44a01007387 */ /* 0x0009e20000100800 */
[----:B------:R-:W-:-:S03]  /*bb90*/  FMNMX R0, R156, R0, !PT ;  /* 0x000000009c007209 */ /* 0x000fc60007800000 */
[----:B------:R4:W-:Y:S01]  /*bba0*/  STL [R1+0x3d0], R75 ;  /* 0x0003d04b01007387 */ /* 0x0009e20000100800 */
[----:B------:R-:W-:Y:S02]  /*bbb0*/  FMNMX R14, R157, R0, !PT ;  /* 0x000000009d0e7209 */ /* 0x000fe40007800000 */
[----:B------:R-:W-:Y:S01]  /*bbc0*/  FMNMX R0, R154, R3, !PT ;  /* 0x000000039a007209 */ /* 0x000fe20007800000 */
[----:B------:R4:W-:Y:S01]  /*bbd0*/  STL [R1+0x3cc], R78 ;  /* 0x0003cc4e01007387 */ /* 0x0009e20000100800 */
[----:B------:R-:W-:Y:S02]  /*bbe0*/  FMNMX R14, R160, R14, !PT ;  /* 0x0000000ea00e7209 */ /* 0x000fe40007800000 */
[----:B------:R-:W-:Y:S01]  /*bbf0*/  FMNMX R0, R155, R0, !PT ;  /* 0x000000009b007209 */ /* 0x000fe20007800000 */
[----:B------:R4:W-:Y:S01]  /*bc00*/  STL [R1+0x3c8], R79 ;  /* 0x0003c84f01007387 */ /* 0x0009e20000100800 */
[----:B------:R-:W-:Y:S02]  /*bc10*/  FMNMX R14, R161, R14, !PT ;  /* 0x0000000ea10e7209 */ /* 0x000fe40007800000 */
[----:B------:R-:W-:Y:S01]  /*bc20*/  FMNMX R0, R158, R0, !PT ;  /* 0x000000009e007209 */ /* 0x000fe20007800000 */
[----:B------:R3:W-:Y:S01]  /*bc30*/  STL [R1+0x3c4], R82 ;  /* 0x0003c45201007387 */ /* 0x0007e20000100800 */
[----:B------:R-:W-:-:S02]  /*bc40*/  FMNMX R14, R164, R14, !PT ;  /* 0x0000000ea40e7209 */ /* 0x000fc40007800000 */
        /* <DEDUP_REMOVED lines=28> */
[----:B------:R3:W-:Y:S03]  /*be10*/  STL [R1+0x39c], R102 ;  /* 0x00039c6601007387 */ /* 0x0007e60000100800 */
[----:B------:R-:W-:Y:S01]  /*be20*/  FMNMX R15, R179, R0, !PT ;  /* 0x00000000b30f7209 */ /* 0x000fe20007800000 */
[----:B------:R3:W-:Y:S03]  /*be30*/  STL [R1+0x398], R103 ;  /* 0x0003986701007387 */ /* 0x0007e60000100800 */
[----:B------:R-:W-:Y:S01]  /*be40*/  FMNMX R15, R182, R15, !PT ;  /* 0x0000000fb60f7209 */ /* 0x000fe20007800000 */
[----:B------:R3:W-:Y:S03]  /*be50*/  STL [R1+0x394], R106 ;  /* 0x0003946a01007387 */ /* 0x0007e60000100800 */
[----:B------:R-:W-:Y:S01]  /*be60*/  FMNMX R15, R183, R15, !PT ;  /* 0x0000000fb70f7209 */ /* 0x000fe20007800000 */
        /* <DEDUP_REMOVED lines=80> */
[----:B--2---:R-:W-:Y:S04]  /*c370*/  STL [R1+0x250], R193 ;  /* 0x000250c101007387 */ /* 0x004fe80000100800 */
        /* <DEDUP_REMOVED lines=10> */
[----:B-1----:R-:W2:Y:S04]  /*c420*/  LDL.LU R70, [R1] ;  /* 0x0000000001467983 */ /* 0x002ea80000300800 */
[----:B----4-:R-:W4:Y:S04]  /*c430*/  LDL.LU R71, [R1+0x4] ;  /* 0x0000040001477983 */ /* 0x010f280000300800 */
[----:B------:R-:W4:Y:S04]  /*c440*/  LDL.LU R74, [R1+0x10] ;  /* 0x00001000014a7983 */ /* 0x000f280000300800 */
[----:B------:R-:W4:Y:S04]  /*c450*/  LDL.LU R75, [R1+0x14] ;  /* 0x00001400014b7983 */ /* 0x000f280000300800 */
[----:B------:R-:W4:Y:S04]  /*c460*/  LDL.LU R78, [R1+0x20] ;  /* 0x00002000014e7983 */ /* 0x000f280000300800 */
[----:B------:R-:W4:Y:S04]  /*c470*/  LDL.LU R79, [R1+0x24] ;  /* 0x00002400014f7983 */ /* 0x000f280000300800 */
[----:B---3--:R-:W3:Y:S04]  /*c480*/  LDL.LU R82, [R1+0x30] ;  /* 0x0000300001527983 */ /* 0x008ee80000300800 */
[----:B------:R-:W3:Y:S04]  /*c490*/  LDL.LU R83, [R1+0x34] ;  /* 0x0000340001537983 */ /* 0x000ee80000300800 */
        /* <DEDUP_REMOVED lines=56> */
[----:B------:R-:W1:Y:S04]  /*c820*/  SHFL.BFLY PT, R2, R14, 0x1, 0x1f ;  /* 0x0c201f000e027f89 */ /* 0x000e6800000e0000 */
[----:B------:R-:W1:Y:S04]  /*c830*/  SHFL.BFLY PT, R0, R15, 0x1, 0x1f ;  /* 0x0c201f000f007f89 */ /* 0x000e6800000e0000 */
[----:B------:R-:W3:Y:S04]  /*c840*/  LDL.LU R232, [R1+0xc] ;  /* 0x00000c0001e87983 */ /* 0x000ee80000300800 */
[----:B------:R-:W3:Y:S04]  /*c850*/  LDL.LU R231, [R1+0x18] ;  /* 0x0000180001e77983 */ /* 0x000ee80000300800 */
[----:B------:R-:W3:Y:S04]  /*c860*/  LDL.LU R230, [R1+0x1c] ;  /* 0x00001c0001e67983 */ /* 0x000ee80000300800 */
[----:B------:R-:W3:Y:S01]  /*c870*/  LDL.LU R229, [R1+0x28] ;  /* 0x0000280001e57983 */ /* 0x000ee20000300800 */
[----:B-1----:R-:W-:-:S03]  /*c880*/  FMNMX R14, R14, R2, !PT ;  /* 0x000000020e0e7209 */ /* 0x002fc60007800000 */
[----:B------:R-:W3:Y:S01]  /*c890*/  LDL.LU R228, [R1+0x2c] ;  /* 0x00002c0001e47983 */ /* 0x000ee20000300800 */
[----:B------:R-:W-:-:S03]  /*c8a0*/  FMNMX R15, R15, R0, !PT ;  /* 0x000000000f0f7209 */ /* 0x000fc60007800000 */
[----:B------:R-:W1:Y:S04]  /*c8b0*/  SHFL.BFLY PT, R2, R14, 0x2, 0x1f ;  /* 0x0c401f000e027f89 */ /* 0x000e6800000e0000 */
[----:B------:R-:W3:Y:S04]  /*c8c0*/  LDL.LU R227, [R1+0x38] ;  /* 0x0000380001e37983 */ /* 0x000ee80000300800 */
[----:B------:R-:W3:Y:S04]  /*c8d0*/  LDL.LU R226, [R1+0x3c] ;  /* 0x00003c0001e27983 */ /* 0x000ee80000300800 */
[----:B------:R-:W3:Y:S04]  /*c8e0*/  LDL.LU R225, [R1+0x48] ;  /* 0x0000480001e17983 */ /* 0x000ee80000300800 */
[----:B------:R-:W3:Y:S01]  /*c8f0*/  LDL.LU R224, [R1+0x4c] ;  /* 0x00004c0001e07983 */ /* 0x000ee20000300800 */
[----:B------:R-:W2:Y:S01]  /*c900*/  S2R R19, SR_CgaCtaId ;  /* 0x0000000000137919 */ /* 0x000ea20000008800 */
[----:B-1----:R-:W-:-:S02]  /*c910*/  FMNMX R14, R14, R2, !PT ;  /* 0x000000020e0e7209 */ /* 0x002fc40007800000 */
[----:B------:R-:W3:Y:S02]  /*c920*/  LDL.LU R223, [R1+0x58] ;  /* 0x0000580001df7983 */ /* 0x000ee40000300800 */
[C---:B------:R-:W-:Y:S02]  /*c930*/  FSETP.NEU.AND P3, PT, R14.reuse, -INF , PT ;  /* 0xff8000000e00780b */ /* 0x040fe40003f6d000 */
[----:B------:R-:W3:Y:S02]  /*c940*/  LDL.LU R222, [R1+0x5c] ;  /* 0x00005c0001de7983 */ /* 0x000ee40000300800 */
[----:B------:R-:W-:Y:S02]  /*c950*/  FSEL R5, R14, RZ, P3 ;  /* 0x000000ff0e057208 */ /* 0x000fe40001800000 */
[----:B------:R-:W3:Y:S03]  /*c960*/  LDL.LU R221, [R1+0x68] ;  /* 0x0000680001dd7983 */ /* 0x000ee60000300800 */
[----:B------:R-:W-:Y:S01]  /*c970*/  FADD R2, -R5, R4 ;  /* 0x0000000405027221 */ /* 0x000fe20000000100 */
[----:B------:R-:W1:Y:S03]  /*c980*/  SHFL.BFLY PT, R0, R15, 0x2, 0x1f ;  /* 0x0c401f000f007f89 */ /* 0x000e6600000e0000 */
[----:B------:R-:W-:Y:S01]  /*c990*/  FMUL R2, R2, R16 ;  /* 0x0000001002027220 */ /* 0x000fe20000400000 */
[----:B------:R-:W3:Y:S04]  /*c9a0*/  LDL.LU R220, [R1+0x6c] ;  /* 0x00006c0001dc7983 */ /* 0x000ee80000300800 */
[----:B------:R-:W3:Y:S01]  /*c9b0*/  LDL.LU R219, [R1+0x78] ;  /* 0x0000780001db7983 */ /* 0x000ee20000300800 */
[----:B------:R-:W-:-:S03]  /*c9c0*/  FSETP.GEU.AND P3, PT, R2, -126, PT ;  /* 0xc2fc00000200780b */ /* 0x000fc60003f6e000 */
[----:B------:R-:W3:Y:S01]  /*c9d0*/  LDL.LU R218, [R1+0x7c] ;  /* 0x00007c0001da7983 */ /* 0x000ee20000300800 */
[----:B--2---:R-:W-:-:S03]  /*c9e0*/  LEA R18, R19, R18, 0x18 ;  /* 0x0000001213127211 */ /* 0x004fc600078ec0ff */
[----:B------:R-:W2:Y:S01]  /*c9f0*/  LDL.LU R217, [R1+0x88] ;  /* 0x0000880001d97983 */ /* 0x000ea20000300800 */
[----:B------:R-:W-:-:S03]  /*ca00*/  IADD3 R18, R18, 0x50020, RZ ;  /* 0x0005002012127810 */ /* 0x000fc60007ffe0ff */
[----:B------:R-:W2:Y:S02]  /*ca10*/  LDL.LU R216, [R1+0x8c] ;  /* 0x00008c0001d87983 */ /* 0x000ea40000300800 */
[----:B------:R-:W-:Y:S02]  /*ca20*/  @!P3 FMUL R2, R2, 0.5 ;  /* 0x3f0000000202b820 */ /* 0x000fe40000400000 */
[----:B------:R-:W2:Y:S01]  /*ca30*/  LDL.LU R215, [R1+0x98] ;  /* 0x0000980001d77983 */ /* 0x000ea20000300800 */
[----:B-1----:R-:W-:-:S03]  /*ca40*/  FMNMX R15, R15, R0, !PT ;  /* 0x000000000f0f7209 */ /* 0x002fc60007800000 */
[----:B------:R-:W2:Y:S01]  /*ca50*/  LDL.LU R214, [R1+0x9c] ;  /* 0x00009c0001d67983 */ /* 0x000ea20000300800 */
[----:B------:R-:W1:Y:S01]  /*ca60*/  MUFU.EX2 R2, R2 ;  /* 0x0000000200027308 */ /* 0x000e620000000800 */
[C---:B------:R-:W-:Y:S02]  /*ca70*/  FSETP.NEU.AND P4, PT, R15.reuse, -INF , PT ;  /* 0xff8000000f00780b */ /* 0x040fe40003f8d000 */
[----:B------:R-:W2:Y:S02]  /*ca80*/  LDL.LU R213, [R1+0xa8] ;  /* 0x0000a80001d57983 */ /* 0x000ea40000300800 */
[----:B------:R-:W-:Y:S02]  /*ca90*/  FSEL R10, R15, RZ, P4 ;  /* 0x000000ff0f0a7208 */ /* 0x000fe40002000000 */
[----:B------:R-:W2:Y:S03]  /*caa0*/  LDL.LU R212, [R1+0xac] ;  /* 0x0000ac0001d47983 */ /* 0x000ea60000300800 */
[----:B------:R-:W-:Y:S01]  /*cab0*/  FADD R0, -R10, R3 ;  /* 0x000000030a007221 */ /* 0x000fe20000000100 */
[----:B------:R-:W2:Y:S01]  /*cac0*/  LDL.LU R211, [R1+0xb8] ;  /* 0x0000b80001d37983 */ /* 0x000ea20000300800 */
[----:B------:R-:W-:-:S02]  /*cad0*/  IMAD R3, R11, 0x8, R18 ;  /* 0x000000080b037824 */ /* 0x000fc400078e0212 */
[----:B------:R-:W-:Y:S01]  /*cae0*/  FMUL R0, R0, R16 ;  /* 0x0000001000007220 */ /* 0x000fe20000400000 */
[----:B------:R-:W2:Y:S04]  /*caf0*/  LDL.LU R210, [R1+0xbc] ;  /* 0x0000bc0001d27983 */ /* 0x000ea80000300800 */
[----:B------:R-:W2:Y:S01]  /*cb00*/  LDL.LU R209, [R1+0xc8] ;  /* 0x0000c80001d17983 */ /* 0x000ea20000300800 */
[----:B-1----:R-:W-:Y:S01]  /*cb10*/  @!P3 FMUL R2, R2, R2 ;  /* 0x000000020202b220 */ /* 0x002fe20000400000 */
[----:B------:R-:W-:Y:S02]  /*cb20*/  PRMT R3, RZ, 0x654, R3 ;  /* 0x00000654ff037816 */ /* 0x000fe40000000003 */
[----:B------:R-:W2:Y:S01]  /*cb30*/  LDL.LU R208, [R1+0xcc] ;  /* 0x0000cc0001d07983 */ /* 0x000ea20000300800 */
[----:B------:R-:W-:Y:S01]  /*cb40*/  FMUL R70, R70, R2 ;  /* 0x0000000246467220 */ /* 0x000fe20000400000 */
[----:B------:R1:W-:Y:S01]  /*cb50*/  SYNCS.ARRIVE.TRANS64.RED.A1T0 RZ, [R3+URZ], RZ ;  /* 0x000000ff03ff79a7 */ /* 0x0003e2000810043f */
[----:B------:R-:W-:Y:S01]  /*cb60*/  IADD3 R187, R11, 0x1, RZ ;  /* 0x000000010bbb7810 */ /* 0x000fe20007ffe0ff */
[----:B------:R-:W2:Y:S01]  /*cb70*/  LDL.LU R207, [R1+0xd8] ;  /* 0x0000d80001cf7983 */ /* 0x000ea20000300800 */
[----:B------:R-:W-:-:S03]  /*cb80*/  FSETP.GEU.AND P4, PT, R0, -126, PT ;  /* 0xc2fc00000000780b */ /* 0x000fc60003f8e000 */
[----:B------:R-:W2:Y:S04]  /*cb90*/  LDL.LU R206, [R1+0xdc] ;  /* 0x0000dc0001ce7983 */ /* 0x000ea80000300800 */
[----:B------:R-:W2:Y:S04]  /*cba0*/  LDL.LU R205, [R1+0xe8] ;  /* 0x0000e80001cd7983 */ /* 0x000ea80000300800 */
[----:B------:R-:W2:Y:S01]  /*cbb0*/  LDL.LU R204, [R1+0xec] ;  /* 0x0000ec0001cc7983 */ /* 0x000ea20000300800 */
[-C--:B----4-:R-:W-:Y:S01]  /*cbc0*/  FMUL R71, R71, R2.reuse ;  /* 0x0000000247477220 */ /* 0x090fe20000400000 */
[-C--:B------:R-:W-:Y:S01]  /*cbd0*/  FMUL R74, R74, R2.reuse ;  /* 0x000000024a4a7220 */ /* 0x080fe20000400000 */
[-C--:B------:R-:W-:Y:S01]  /*cbe0*/  FMUL R75, R75, R2.reuse ;  /* 0x000000024b4b7220 */ /* 0x080fe20000400000 */
[----:B------:R-:W4:Y:S01]  /*cbf0*/  LDL.LU R203, [R1+0xf8] ;  /* 0x0000f80001cb7983 */ /* 0x000f220000300800 */
[-C--:B------:R-:W-:Y:S01]  /*cc00*/  FMUL R78, R78, R2.reuse ;  /* 0x000000024e4e7220 */ /* 0x080fe20000400000 */
[-C--:B------:R-:W-:Y:S01]  /*cc10*/  FMUL R79, R79, R2.reuse ;  /* 0x000000024f4f7220 */ /* 0x080fe20000400000 */
[-C--:B---3--:R-:W-:Y:S01]  /*cc20*/  FMUL R82, R82, R2.reuse ;  /* 0x0000000252527220 */ /* 0x088fe20000400000 */
[----:B------:R-:W3:Y:S01]  /*cc30*/  LDL.LU R202, [R1+0xfc] ;  /* 0x0000fc0001ca7983 */ /* 0x000ee20000300800 */
[-C--:B------:R-:W-:Y:S01]  /*cc40*/  FMUL R83, R83, R2.reuse ;  /* 0x0000000253537220 */ /* 0x080fe20000400000 */
[-C--:B------:R-:W-:Y:S01]  /*cc50*/  FMUL R86, R86, R2.reuse ;  /* 0x0000000256567220 */ /* 0x080fe20000400000 */
[-C--:B------:R-:W-:Y:S01]  /*cc60*/  FMUL R87, R87, R2.reuse ;  /* 0x0000000257577220 */ /* 0x080fe20000400000 */
        /* <DEDUP_REMOVED lines=33> */
[----:B------:R-:W-:Y:S01]  /*ce80*/  FMUL R138, R138, R2 ;  /* 0x000000028a8a7220 */ /* 0x000fe20000400000 */
[----:B------:R-:W-:-:S02]  /*ce90*/  @!P4 FMUL R0, R0, 0.5 ;  /* 0x3f0000000000c820 */ /* 0x000fc40000400000 */
[----:B------:R-:W3:Y:S04]  /*cea0*/  LDL.LU R13, [R1+0x14c] ;  /* 0x00014c00010d7983 */ /* 0x000ee80000300800 */
[----:B------:R-:W3:Y:S01]  /*ceb0*/  LDL.LU R12, [R1+0x158] ;  /* 0x00015800010c7983 */ /* 0x000ee20000300800 */
[-C--:B------:R-:W-:Y:S01]  /*cec0*/  FMUL R139, R139, R2.reuse ;  /* 0x000000028b8b7220 */ /* 0x080fe20000400000 */
[-C--:B------:R-:W-:Y:S01]  /*ced0*/  FMUL R142, R142, R2.reuse ;  /* 0x000000028e8e7220 */ /* 0x080fe20000400000 */
[----:B------:R-:W2:Y:S01]  /*cee0*/  MUFU.EX2 R0, R0 ;  /* 0x0000000000007308 */ /* 0x000ea20000000800 */
        /* <DEDUP_REMOVED lines=19> */
[----:B-1----:R-:W3:Y:S04]  /*d020*/  LDL.LU R3, [R1+0x188] ;  /* 0x0001880001037983 */ /* 0x002ee80000300800 */
[----:B------:R-:W3:Y:S04]  /*d030*/  LDL.LU R11, [R1+0x17c] ;  /* 0x00017c00010b7983 */ /* 0x000ee80000300800 */
[----:B------:R1:W-:Y:S04]  /*d040*/  STL [R1], R70 ;  /* 0x0000004601007387 */ /* 0x0003e80000100800 */
[----:B-1----:R-:W3:Y:S04]  /*d050*/  LDL.LU R70, [R1+0x3dc] ;  /* 0x0003dc0001467983 */ /* 0x002ee80000300800 */
[----:B------:R1:W-:Y:S04]  /*d060*/  STL [R1+0x4], R71 ;  /* 0x0000044701007387 */ /* 0x0003e80000100800 */
        /* <DEDUP_REMOVED lines=57> */
[----:B------:R1:W-:Y:S01]  /*d400*/  STL [R1+0xf0], R130 ;  /* 0x0000f08201007387 */ /* 0x0003e20000100800 */
[----:B------:R-:W-:-:S03]  /*d410*/  FMUL R143, R143, R2 ;  /* 0x000000028f8f7220 */ /* 0x000fc60000400000 */
        /* <DEDUP_REMOVED lines=45> */
[----:B-1----:R1:W5:Y:S04]  /*d6f0*/  LDL.LU R251, [R1+0x328] ;  /* 0x0003280001fb7983 */ /* 0x0023680000300800 */
[----:B------:R2:W-:Y:S01]  /*d700*/  STL [R1+0x170], R250 ;  /* 0x000170fa01007387 */ /* 0x0005e20000100800 */
[----:B------:R-:W-:-:S03]  /*d710*/  FMUL R243, R243, R2 ;  /* 0x00000002f3f37220 */ /* 0x000fc60000400000 */
[----:B--2---:R1:W5:Y:S04]  /*d720*/  LDL.LU R250, [R1+0x324] ;  /* 0x0003240001fa7983 */ /* 0x0043680000300800 */
        /* <DEDUP_REMOVED lines=30> */
[----:B------:R2:W-:Y:S04]  /*d910*/  STL [R1+0x1c4], R239 ;  /* 0x0001c4ef01007387 */ /* 0x0005e80000100800 */
        /* <DEDUP_REMOVED lines=12> */
[----:B--2---:R-:W2:Y:S01]  /*d9e0*/  LDL.LU R233, [R1+0x8] ;  /* 0x0000080001e97983 */ /* 0x004ea20000300800 */
[----:B------:R-:W-:-:S04]  /*d9f0*/  @!P4 FMUL R0, R0, R0 ;  /* 0x000000000000c220 */ /* 0x000fc80000400000 */
[-C--:B------:R-:W-:Y:S01]  /*da00*/  FMUL R232, R232, R0.reuse ;  /* 0x00000000e8e87220 */ /* 0x080fe20000400000 */
        /* <DEDUP_REMOVED lines=28> */
[-C--:B----4-:R-:W-:Y:S01]  /*dbd0*/  FMUL R203, R203, R0.reuse ;  /* 0x00000000cbcb7220 */ /* 0x090fe20000400000 */
[-C--:B---3--:R-:W-:Y:S01]  /*dbe0*/  FMUL R202, R202, R0.reuse ;  /* 0x00000000caca7220 */ /* 0x088fe20000400000 */
        /* <DEDUP_REMOVED lines=31> */
[----:B------:R-:W-:Y:S01]  /*dde0*/  FMUL R4, R4, R0 ;  /* 0x0000000004047220 */ /* 0x000fe20000400000 */
[----:B------:R-:W-:Y:S01]  /*ddf0*/  ISETP.NE.AND P3, PT, R187, 0x4, PT ;  /* 0x00000004bb00780c */ /* 0x000fe20003f65270 */
        /* <DEDUP_REMOVED lines=116> */
[----:B--2---:R-:W-:-:S05]  /*e540*/  FMUL R233, R233, R0 ;  /* 0x00000000e9e97220 */ /* 0x004fca0000400000 */
        /* <DEDUP_REMOVED lines=94> */
[----:B------:R-:W-:Y:S04]  /*eb30*/  STL [R1+0x17c], R11 ;  /* 0x00017c0b01007387 */ /* 0x000fe80000100800 */
        /* <DEDUP_REMOVED lines=13> */
[----:B------:R-:W-:-:S03]  /*ec10*/  FMUL R130, R130, R0 ;  /* 0x0000000082827220 */ /* 0x000fc60000400000 */
[----:B------:R-:W-:Y:S01]  /*ec20*/  STL [R1+0x1ec], R17 ;  /* 0x0001ec1101007387 */ /* 0x000fe20000100800 */
[-C--:B------:R-:W-:Y:S01]  /*ec30*/  FMUL R131, R131, R0.reuse ;  /* 0x0000000083837220 */ /* 0x080fe20000400000 */
[-C--:B------:R-:W-:Y:S02]  /*ec40*/  FMUL R134, R134, R0.reuse ;  /* 0x0000000086867220 */ /* 0x080fe40000400000 */
[----:B------:R-:W-:Y:S01]  /*ec50*/  STL [R1+0x1f8], R16 ;  /* 0x0001f81001007387 */ /* 0x000fe20000100800 */
[-C--:B------:R-:W-:Y:S01]  /*ec60*/  FMUL R135, R135, R0.reuse ;  /* 0x0000000087877220 */ /* 0x080fe20000400000 */
[-C--:B------:R-:W-:Y:S01]  /*ec70*/  FMUL R138, R138, R0.reuse ;  /* 0x000000008a8a7220 */ /* 0x080fe20000400000 */
[-C--:B------:R-:W-:Y:S01]  /*ec80*/  FMUL R139, R139, R0.reuse ;  /* 0x000000008b8b7220 */ /* 0x080fe20000400000 */
[----:B------:R3:W-:Y:S01]  /*ec90*/  STL [R1+0x1fc], R4 ;  /* 0x0001fc0401007387 */ /* 0x0007e20000100800 */
[-C--:B------:R-:W-:Y:S01]  /*eca0*/  FMUL R142, R142, R0.reuse ;  /* 0x000000008e8e7220 */ /* 0x080fe20000400000 */
[-C--:B------:R-:W-:Y:S01]  /*ecb0*/  FMUL R143, R143, R0.reuse ;  /* 0x000000008f8f7220 */ /* 0x080fe20000400000 */
[-C--:B------:R-:W-:Y:S01]  /*ecc0*/  FMUL R146, R146, R0.reuse ;  /* 0x0000000092927220 */ /* 0x080fe20000400000 */
[-C--:B------:R-:W-:Y:S01]  /*ecd0*/  FMUL R147, R147, R0.reuse ;  /* 0x0000000093937220 */ /* 0x080fe20000400000 */
[-C--:B------:R-:W-:Y:S01]  /*ece0*/  FMUL R150, R150, R0.reuse ;  /* 0x0000000096967220 */ /* 0x080fe20000400000 */
[----:B------:R-:W-:Y:S01]  /*ecf0*/  FMUL R151, R151, R0 ;  /* 0x0000000097977220 */ /* 0x000fe20000400000 */
[----:B--2---:R-:W-:Y:S01]  /*ed00*/  IMAD R3, R185, 0x8, R252 ;  /* 0x00000008b9037824 */ /* 0x004fe200078e02fc */
[----:B-1-3--:R-:W-:-:S07]  /*ed10*/  SHF.L.U32 R4, R189, 0x1f, RZ ;  /* 0x0000001fbd047819 */ /* 0x00afce00000006ff */
.L_x_30:
[----:B-1----:R1:W2:Y:S02]  /*ed20*/  SYNCS.PHASECHK.TRANS64.TRYWAIT P4, [R3+URZ+0x50000], R4 ;  /* 0x05000004030075a7 */ /* 0x0022a4000808017f */
[----:B--2---:R-:W-:Y:S05]  /*ed30*/  @!P4 NANOSLEEP.SYNCS 0x989680 ;  /* 0x009896800000c95d */ /* 0x004fea0003900000 */
[----:B------:R-:W2:Y:S02]  /*ed40*/  @!P4 SYNCS.PHASECHK.TRANS64 P4, [R3+URZ+0x50000], R4 ;  /* 0x050000040300c5a7 */ /* 0x000ea4000808007f */
[----:B--2---:R-:W-:Y:S05]  /*ed50*/  @!P4 BRA `(.L_x_30) ;  /* 0xfffffffc00f0c947 */ /* 0x004fea000383ffff */
[----:B------:R-:W2:Y:S01]  /*ed60*/  LDL R191, [R1+0x210] ;  /* 0x0002100001bf7983 */ /* 0x000ea20000100800 */
[----:B------:R-:W1:Y:S03]  /*ed70*/  LDC R190, c[0x0][0x604] ;  /* 0x00018100ffbe7b82 */ /* 0x000e660000000800 */
[----:B------:R-:W-:Y:S04]  /*ed80*/  STL.64 [R1+0xbe8], R150 ;  /* 0x000be89601007387 */ /* 0x000fe80000100a00 */
[----:B------:R-:W-:Y:S04]  /*ed90*/  STL.64 [R1+0xbe0], R148 ;  /* 0x000be09401007387 */ /* 0x000fe80000100a00 */
[----:B------:R-:W-:Y:S04]  /*eda0*/  STL.64 [R1+0xbd8], R146 ;  /* 0x000bd89201007387 */ /* 0x000fe80000100a00 */
[----:B------:R-:W-:Y:S04]  /*edb0*/  STL.64 [R1+0xbd0], R144 ;  /* 0x000bd09001007387 */ /* 0x000fe80000100a00 */
[----:B------:R-:W-:Y:S04]  /*edc0*/  STL.64 [R1+0xbc8], R142 ;  /* 0x000bc88e01007387 */ /* 0x000fe80000100a00 */
[----:B------:R-:W-:Y:S01]  /*edd0*/  STL.64 [R1+0xbc0], R140 ;  /* 0x000bc08c01007387 */ /* 0x000fe20000100a00 */
[----:B-1----:R-:W-:-:S03]  /*ede0*/  FMUL R3, R5, R190 ;  /* 0x000000be05037220 */ /* 0x002fc60000400000 */
[----:B------:R-:W-:Y:S01]  /*edf0*/  STL.64 [R1+0xbb8], R138 ;  /* 0x000bb88a01007387 */ /* 0x000fe20000100a00 */
[-CC-:B------:R-:W-:Y:S01]  /*ee00*/  FFMA R5, R160, R190.reuse, -R3.reuse ;  /* 0x000000bea0057223 */ /* 0x180fe20000000803 */
[-CC-:B------:R-:W-:Y:S01]  /*ee10*/  FFMA R4, R161, R190.reuse, -R3.reuse ;  /* 0x000000bea1047223 */ /* 0x180fe20000000803 */
[-CC-:B------:R-:W-:Y:S01]  /*ee20*/  FFMA R161, R164, R190.reuse, -R3.reuse ;  /* 0x000000bea4a17223 */ /* 0x180fe20000000803 */
        /* <DEDUP_REMOVED lines=17> */
[-C--:B------:R-:W-:Y:S01]  /*ef40*/  FFMA R181, R181, R190.reuse, -R3 ;  /* 0x000000beb5b57223 */ /* 0x080fe20000000803 */
[-C--:B------:R-:W-:Y:S01]  /*ef50*/  FMUL R3, R10, R190.reuse ;  /* 0x000000be0a037220 */ /* 0x080fe20000400000 */
[----:B------:R-:W-:Y:S01]  /*ef60*/  FSETP.GEU.AND P5, PT, R152, -126, PT ;  /* 0xc2fc00009800780b */ /* 0x000fe20003fae000 */
[----:B------:R-:W-:Y:S01]  /*ef70*/  STL.64 [R1+0xb88], R126 ;  /* 0x000b887e01007387 */ /* 0x000fe20000100a00 */
[----:B------:R-:W-:Y:S01]  /*ef80*/  FSETP.GEU.AND P4, PT, R153, -126, PT ;  /* 0xc2fc00009900780b */ /* 0x000fe20003f8e000 */
        /* <DEDUP_REMOVED lines=16> */
[----:B------:R-:W-:Y:S01]  /*f090*/  @!P5 FMUL R152, R152, 0.5 ;  /* 0x3f0000009898d820 */ /* 0x000fe20000400000 */
[----:B------:R-:W-:Y:S01]  /*f0a0*/  @!P4 FMUL R153, R153, 0.5 ;  /* 0x3f0000009999c820 */ /* 0x000fe20000400000 */
[----:B------:R-:W-:Y:S01]  /*f0b0*/  STL.64 [R1+0xb60], R116 ;  /* 0x000b607401007387 */ /* 0x000fe20000100a00 */
[-CC-:B------:R-:W-:Y:S01]  /*f0c0*/  FFMA R154, R154, R190.reuse, -R3.reuse ;  /* 0x000000be9a9a7223 */ /* 0x180fe20000000803 */
[----:B------:R-:W1:Y:S01]  /*f0d0*/  MUFU.EX2 R175, R152 ;  /* 0x0000009800af7308 */ /* 0x000e620000000800 */
[----:B------:R-:W-:Y:S01]  /*f0e0*/  FSETP.GEU.AND P6, PT, R156, -126, PT ;  /* 0xc2fc00009c00780b */ /* 0x000fe20003fce000 */
[----:B------:R-:W-:Y:S01]  /*f0f0*/  STL.64 [R1+0xb58], R114 ;  /* 0x000b587201007387 */ /* 0x000fe20000100a00 */
[-CC-:B------:R-:W-:Y:S01]  /*f100*/  FFMA R155, R155, R190.reuse, -R3.reuse ;  /* 0x000000be9b9b7223 */ /* 0x180fe20000000803 */
[-CC-:B------:R-:W-:Y:S01]  /*f110*/  FFMA R158, R158, R190.reuse, -R3.reuse ;  /* 0x000000be9e9e7223 */ /* 0x180fe20000000803 */
[----:B------:R-:W-:Y:S01]  /*f120*/  FFMA R159, R159, R190, -R3 ;  /* 0x000000be9f9f7223 */ /* 0x000fe20000000803 */
[----:B------:R-:W-:Y:S02]  /*f130*/  STL.64 [R1+0xb50], R112 ;  /* 0x000b507001007387 */ /* 0x000fe40000100a00 */
[----:B------:R-:W3:Y:S02]  /*f140*/  MUFU.EX2 R174, R153 ;  /* 0x0000009900ae7308 */ /* 0x000ee40000000800 */
[----:B------:R-:W-:Y:S04]  /*f150*/  STL.64 [R1+0xb48], R110 ;  /* 0x000b486e01007387 */ /* 0x000fe80000100a00 */
[----:B------:R-:W-:Y:S01]  /*f160*/  STL.64 [R1+0xb40], R108 ;  /* 0x000b406c01007387 */ /* 0x000fe20000100a00 */
[----:B------:R-:W-:Y:S01]  /*f170*/  @!P6 FMUL R156, R156, 0.5 ;  /* 0x3f0000009c9ce820 */ /* 0x000fe20000400000 */
[----:B-1----:R-:W-:-:S02]  /*f180*/  @!P5 FMUL R175, R175, R175 ;  /* 0x000000afafafd220 */ /* 0x002fc40000400000 */
[----:B------:R-:W-:Y:S01]  /*f190*/  STL.64 [R1+0xb38], R106 ;  /* 0x000b386a01007387 */ /* 0x000fe20000100a00 */
[----:B------:R-:W-:-:S03]  /*f1a0*/  FSETP.GEU.AND P5, PT, R157, -126, PT ;  /* 0xc2fc00009d00780b */ /* 0x000fc60003fae000 */
[----:B------:R-:W-:Y:S01]  /*f1b0*/  STL.64 [R1+0xb30], R104 ;  /* 0x000b306801007387 */ /* 0x000fe20000100a00 */
[----:B---3--:R-:W-:-:S03]  /*f1c0*/  @!P4 FMUL R174, R174, R174 ;  /* 0x000000aeaeaec220 */ /* 0x008fc60000400000 */
        /* <DEDUP_REMOVED lines=40> */
[----:B------:R3:W-:Y:S04]  /*f450*/  STL [R1+0x544], R2 ;  /* 0x0005440201007387 */ /* 0x0007e80000100800 */
[----:B-----5:R-:W-:Y:S04]  /*f460*/  STL [R1+0x540], R198 ;  /* 0x000540c601007387 */ /* 0x020fe80000100800 */
        /* <DEDUP_REMOVED lines=9> */
[----:B--2---:R-:W-:-:S03]  /*f500*/  LEA R3, R185, R191, 0xc ;  /* 0x000000bfb9037211 */ /* 0x004fc600078e60ff */
        /* <DEDUP_REMOVED lines=85> */
[----:B-1----:R-:W3:Y:S04]  /*fa60*/  LDL.LU.64 R24, [R1] ;  /* 0x0000000001187983 */ /* 0x002ee80000300a00 */
        /* <DEDUP_REMOVED lines=63> */
[----:B------:R-:W-:Y:S01]  /*fe60*/  FSETP.GEU.AND P4, PT, R154, -126, PT ;  /* 0xc2fc00009a00780b */ /* 0x000fe20003f8e000 */
[----:B------:R-:W-:Y:S01]  /*fe70*/  @!P5 FMUL R157, R157, 0.5 ;  /* 0x3f0000009d9dd820 */ /* 0x000fe20000400000 */
[----:B------:R-:W1:Y:S01]  /*fe80*/  MUFU.EX2 R173, R156 ;  /* 0x0000009c00ad7308 */ /* 0x000e620000000800 */
[C---:B------:R-:W-:Y:S01]  /*fe90*/  VIADD R152, R3.reuse, 0x80 ;  /* 0x0000008003987836 */ /* 0x040fe20000000000 */
[----:B------:R-:W-:Y:S01]  /*fea0*/  R2UR UR12, R3 ;  /* 0x00000000030c72ca */ /* 0x000fe200000e0000 */
[----:B------:R-:W-:Y:S01]  /*feb0*/  UMOV UR15, 0x40000040 ;  /* 0x40000040000f7882 */ /* 0x000fe20000000000 */
[----:B------:R-:W-:Y:S02]  /*fec0*/  STL [R1+0x568], R185 ;  /* 0x000568b901007387 */ /* 0x000fe40000100800 */
[----:B------:R-:W-:-:S02]  /*fed0*/  R2UR UR6, R152 ;  /* 0x00000000980672ca */ /* 0x000fc400000e0000 */
[----:B------:R-:W4:Y:S01]  /*fee0*/  MUFU.EX2 R172, R157 ;  /* 0x0000009d00ac7308 */ /* 0x000f220000000800 */
[C---:B------:R-:W-:Y:S01]  /*fef0*/  IADD3 R152, R3.reuse, 0x880, RZ ;  /* 0x0000088003987810 */ /* 0x040fe20007ffe0ff */
[----:B------:R-:W-:Y:S01]  /*ff00*/  STL [R1+0x570], R175 ;  /* 0x000570af01007387 */ /* 0x000fe20000100800 */
[----:B------:R-:W-:Y:S02]  /*ff10*/  @!P4 FMUL R154, R154, 0.5 ;  /* 0x3f0000009a9ac820 */ /* 0x000fe40000400000 */
[----:B------:R-:W-:Y:S01]  /*ff20*/  R2UR UR7, R152 ;  /* 0x00000000980772ca */ /* 0x000fe200000e0000 */
[----:B------:R-:W-:Y:S01]  /*ff30*/  VIADD R152, R3, 0x100 ;  /* 0x0000010003987836 */ /* 0x000fe20000000000 */
[----:B------:R-:W-:Y:S01]  /*ff40*/  UMOV UR14, UR12 ;  /* 0x0000000c000e7c82 */ /* 0x000fe20008000000 */
[----:B------:R2:W2:Y:S01]  /*ff50*/  MUFU.EX2 R171, R154 ;  /* 0x0000009a00ab7308 */ /* 0x0004a20000000800 */
[----:B-1----:R-:W-:Y:S01]  /*ff60*/  @!P6 FMUL R173, R173, R173 ;  /* 0x000000adadade220 */ /* 0x002fe20000400000 */
[----:B------:R-:W-:Y:S01]  /*ff70*/  FSETP.GEU.AND P6, PT, R155, -126, PT ;  /* 0xc2fc00009b00780b */ /* 0x000fe20003fce000 */
[----:B------:R-:W-:Y:S01]  /*ff80*/  STL [R1+0x56c], R174 ;  /* 0x00056cae01007387 */ /* 0x000fe20000100800 */
[----:B------:R-:W-:-:S02]  /*ff90*/  R2UR UR8, R152 ;  /* 0x00000000980872ca */ /* 0x000fc400000e0000 */
[C---:B------:R-:W-:Y:S01]  /*ffa0*/  IADD3 R152, R3.reuse, 0x900, RZ ;  /* 0x0000090003987810 */ /* 0x040fe20007ffe0ff */
[----:B------:R-:W-:Y:S01]  /*ffb0*/  STL [R1+0x578], R173 ;  /* 0x000578ad01007387 */ /* 0x000fe20000100800 */
[----:B----4-:R-:W-:Y:S01]  /*ffc0*/  @!P5 FMUL R172, R172, R172 ;  /* 0x000000acacacd220 */ /* 0x010fe20000400000 */
[----:B------:R-:W-:Y:S02]  /*ffd0*/  FSETP.GEU.AND P5, PT, R158, -126, PT ;  /* 0xc2fc00009e00780b */ /* 0x000fe40003fae000 */
[----:B------:R-:W-:Y:S01]  /*ffe0*/  R2UR UR9, R152 ;  /* 0x00000000980972ca */ /* 0x000fe200000e0000 */
[----:B------:R-:W-:Y:S01]  /*fff0*/  VIADD R152, R3, 0x180 ;  /* 0x0000018003987836 */ /* 0x000fe20000000000 */
[----:B--2---:R-:W-:Y:S02]  /*10000*/  F2FP.BF16.F32.PACK_AB R154, R172, R173 ;  /* 0x000000adac9a723e */ /* 0x004fe400000010ff */
[----:B------:R-:W-:Y:S01]  /*10010*/  @!P6 FMUL R155, R155, 0.5 ;  /* 0x3f0000009b9be820 */ /* 0x000fe20000400000 */
[----:B------:R-:W-:Y:S01]  /*10020*/  STL [R1+0x574], R172 ;  /* 0x000574ac01007387 */ /* 0x000fe20000100800 */
[----:B------:R-:W-:Y:S01]  /*10030*/  @!P4 FMUL R171, R171, R171 ;  /* 0x000000abababc220 */ /* 0x000fe20000400000 */
[----:B------:R-:W-:Y:S01]  /*10040*/  FSETP.GEU.AND P4, PT, R159, -126, PT ;  /* 0xc2fc00009f00780b */ /* 0x000fe20003f8e000 */
[----:B------:R-:W1:Y:S01]  /*10050*/  MUFU.EX2 R170, R155 ;  /* 0x0000009b00aa7308 */ /* 0x000e620000000800 */
[----:B------:R-:W-:-:S02]  /*10060*/  R2UR UR10, R152 ;  /* 0x00000000980a72ca */ /* 0x000fc400000e0000 */
[----:B------:R-:W-:Y:S01]  /*10070*/  IADD3 R152, R3, 0x800, RZ ;  /* 0x0000080003987810 */ /* 0x000fe20007ffe0ff */
[----:B------:R-:W-:Y:S01]  /*10080*/  @!P5 FMUL R158, R158, 0.5 ;  /* 0x3f0000009e9ed820 */ /* 0x000fe20000400000 */
[----:B------:R-:W-:Y:S02]  /*10090*/  STL [R1+0x580], R171 ;  /* 0x000580ab01007387 */ /* 0x000fe40000100800 */
[----:B------:R-:W-:Y:S01]  /*100a0*/  R2UR UR11, R152 ;  /* 0x00000000980b72ca */ /* 0x000fe200000e0000 */
[----:B------:R-:W2:Y:S01]  /*100b0*/  MUFU.EX2 R169, R158 ;  /* 0x0000009e00a97308 */ /* 0x000ea20000000800 */
[----:B------:R-:W-:-:S03]  /*100c0*/  F2FP.BF16.F32.PACK_AB R152, R174, R175 ;  /* 0x000000afae98723e */ /* 0x000fc600000010ff */
[----:B------:R-:W-:-:S04]  /*100d0*/  @!P4 FMUL R159, R159, 0.5 ;  /* 0x3f0000009f9fc820 */ /* 0x000fc80000400000 */
[----:B------:R-:W4:Y:S01]  /*100e0*/  MUFU.EX2 R168, R159 ;  /* 0x0000009f00a87308 */ /* 0x000f220000000800 */
[----:B-1----:R-:W-:-:S05]  /*100f0*/  @!P6 FMUL R170, R170, R170 ;  /* 0x000000aaaaaae220 */ /* 0x002fca0000400000 */
[----:B------:R-:W-:Y:S01]  /*10100*/  F2FP.BF16.F32.PACK_AB R153, R170, R171 ;  /* 0x000000abaa99723e */ /* 0x000fe200000010ff */
[----:B------:R-:W-:Y:S01]  /*10110*/  STL [R1+0x57c], R170 ;  /* 0x00057caa01007387 */ /* 0x000fe20000100800 */
[----:B--2---:R-:W-:-:S05]  /*10120*/  @!P5 FMUL R169, R169, R169 ;  /* 0x000000a9a9a9d220 */ /* 0x004fca0000400000 */
[----:B------:R-:W-:Y:S01]  /*10130*/  STL [R1+0x588], R169 ;  /* 0x000588a901007387 */ /* 0x000fe20000100800 */
[----:B----4-:R-:W-:-:S05]  /*10140*/  @!P4 FMUL R168, R168, R168 ;  /* 0x000000a8a8a8c220 */ /* 0x010fca0000400000 */
[----:B------:R-:W-:Y:S01]  /*10150*/  F2FP.BF16.F32.PACK_AB R155, R168, R169 ;  /* 0x000000a9a89b723e */ /* 0x000fe200000010ff */
[----:B------:R-:W-:Y:S04]  /*10160*/  STL [R1+0x584], R168 ;  /* 0x000584a801007387 */ /* 0x000fe80000100800 */
[----:B------:R1:W-:Y:S01]  /*10170*/  STL [R1+0x58c], R3 ;  /* 0x00058c0301007387 */ /* 0x0003e20000100800 */
[----:B---3--:R-:W-:-:S06]  /*10180*/  WARPGROUP.ARRIVE ;  /* 0x00000000000079c5 */ /* 0x008fcc0000000000 */
[----:B------:R-:W-:Y:S03]  /*10190*/  HGMMA.64x256x16.F32.BF16 R24, R152, gdesc[UR12].tnspB, R24, gsb0 ;  /* 0x43e0000c98187df0 */ /* 0x000fe60008001818 */
[----:B------:R-:W-:Y:S02]  /*101a0*/  WARPGROUP.DEPBAR.LE gsb0, 0x0 ;  /* 0x00008000000079c5 */ /* 0x000fe40000010000 */
[----:B------:R-:W-:Y:S01]  /*101b0*/  STL.64 [R1], R24 ;  /* 0x0000001801007387 */ /* 0x000fe20000100a00 */
[----:B------:R-:W-:Y:S01]  /*101c0*/  IMAD.MOV.U32 R2, RZ, RZ, R150 ;  /* 0x000000ffff027224 */ /* 0x000fe200078e0096 */
[----:B------:R-:W-:Y:S01]  /*101d0*/  MOV R0, R151 ;  /* 0x0000009700007202 */ /* 0x000fe20000000f00 */
[----:B------:R-:W-:Y:S01]  /*101e0*/  IMAD.MOV.U32 R6, RZ, RZ, R148 ;  /* 0x000000ffff067224 */ /* 0x000fe200078e0094 */
[----:B------:R-:W-:Y:S01]  /*101f0*/  STL.64 [R1+0x8], R26 ;  /* 0x0000081a01007387 */ /* 0x000fe20000100a00 */
[----:B-1----:R-:W-:Y:S01]  /*10200*/  MOV R3, R149 ;  /* 0x0000009500037202 */ /* 0x002fe20000000f00 */
        /* <DEDUP_REMOVED lines=181> */
[----:B------:R-:W2:Y:S01]  /*10d60*/  LDL.LU.64 R24, [R1+0x9f0] ;  /* 0x0009f00001187983 */ /* 0x000ea20000300a00 */
[----:B------:R-:W-:Y:S01]  /*10d70*/  UMOV UR14, UR11 ;  /* 0x0000000b000e7c82 */ /* 0x000fe20008000000 */
[----:B------:R-:W-:Y:S01]  /*10d80*/  UMOV UR15, 0x40000040 ;  /* 0x40000040000f7882 */ /* 0x000fe20000000000 */
[----:B--2---:R-:W-:-:S06]  /*10d90*/  WARPGROUP.ARRIVE ;  /* 0x00000000000079c5 */ /* 0x004fcc0000000000 */
        /* <DEDUP_REMOVED lines=65> */
[----:B------:R2:W-:Y:S01]  /*111b0*/  STL.64 [R1+0x7b0], R24 ;  /* 0x0007b01801007387 */ /* 0x0005e20000100a00 */
[----:B-1----:R-:W-:Y:S01]  /*111c0*/  IMAD.MOV.U32 R32, RZ, RZ, R20 ;  /* 0x000000ffff207224 */ /* 0x002fe200078e0014 */
[----:B------:R-:W-:Y:S01]  /*111d0*/  MOV R33, R21 ;  /* 0x0000001500217202 */ /* 0x000fe20000000f00 */
[----:B------:R-:W-:Y:S01]  /*111e0*/  IMAD.MOV.U32 R34, RZ, RZ, R22 ;  /* 0x000000ffff227224 */ /* 0x000fe200078e0016 */
[----:B--2---:R-:W2:Y:S04]  /*111f0*/  LDL.LU R24, [R1] ;  /* 0x0000000001187983 */ /* 0x004ea80000300800 */
[----:B------:R-:W2:Y:S04]  /*11200*/  LDL.LU R25, [R1+0x4] ;  /* 0x0000040001197983 */ /* 0x000ea80000300800 */
[----:B------:R-:W2:Y:S04]  /*11210*/  LDL.LU R26, [R1+0x8] ;  /* 0x00000800011a7983 */ /* 0x000ea80000300800 */
[----:B------:R-:W2:Y:S04]  /*11220*/  LDL.LU R27, [R1+0xc] ;  /* 0x00000c00011b7983 */ /* 0x000ea80000300800 */
[----:B------:R-:W2:Y:S04]  /*11230*/  LDL.LU R28, [R1+0x10] ;  /* 0x00001000011c7983 */ /* 0x000ea80000300800 */
[----:B------:R-:W2:Y:S04]  /*11240*/  LDL.LU R29, [R1+0x14] ;  /* 0x00001400011d7983 */ /* 0x000ea80000300800 */
[----:B------:R-:W2:Y:S01]  /*11250*/  LDL.LU R30, [R1+0x18] ;  /* 0x00001800011e7983 */ /* 0x000ea20000300800 */
[----:B------:R-:W-:-:S03]  /*11260*/  MOV R35, R23 ;  /* 0x0000001700237202 */ /* 0x000fc60000000f00 */
[----:B------:R-:W2:Y:S01]  /*11270*/  LDL.LU R31, [R1+0x1c] ;  /* 0x00001c00011f7983 */ /* 0x000ea20000300800 */
[----:B------:R-:W-:-:S03]  /*11280*/  IMAD.MOV.U32 R36, RZ, RZ, R167 ;  /* 0x000000ffff247224 */ /* 0x000fc600078e00a7 */
[----:B------:R-:W3:Y:S01]  /*11290*/  LDL.LU R20, [R1+0x9ec] ;  /* 0x0009ec0001147983 */ /* 0x000ee20000300800 */
[----:B------:R-:W-:-:S03]  /*112a0*/  MOV R37, R166 ;  /* 0x000000a600257202 */ /* 0x000fc60000000f00 */
[----:B------:R-:W4:Y:S01]  /*112b0*/  LDL.LU R21, [R1+0x9e8] ;  /* 0x0009e80001157983 */ /* 0x000f220000300800 */
[----:B------:R-:W-:-:S03]  /*112c0*/  IMAD.MOV.U32 R38, RZ, RZ, R163 ;  /* 0x000000ffff267224 */ /* 0x000fc600078e00a3 */
[----:B------:R-:W3:Y:S01]  /*112d0*/  LDL.LU R22, [R1+0x9e4] ;  /* 0x0009e40001167983 */ /* 0x000ee20000300800 */
[----:B------:R-:W-:-:S03]  /*112e0*/  MOV R39, R162 ;  /* 0x000000a200277202 */ /* 0x000fc60000000f00 */
[----:B------:R-:W4:Y:S01]  /*112f0*/  LDL.LU R23, [R1+0x9e0] ;  /* 0x0009e00001177983 */ /* 0x000f220000300800 */
[----:B------:R-:W-:-:S03]  /*11300*/  IMAD.MOV.U32 R40, RZ, RZ, R16 ;  /* 0x000000ffff287224 */ /* 0x000fc600078e0010 */
[----:B------:R-:W2:Y:S01]  /*11310*/  LDL.LU R167, [R1+0x9dc] ;  /* 0x0009dc0001a77983 */ /* 0x000ea20000300800 */
[----:B------:R-:W-:-:S03]  /*11320*/  MOV R41, R17 ;  /* 0x0000001100297202 */ /* 0x000fc60000000f00 */
[----:B------:R-:W3:Y:S01]  /*11330*/  LDL.LU R166, [R1+0x9d8] ;  /* 0x0009d80001a67983 */ /* 0x000ee20000300800 */
[----:B------:R-:W-:-:S03]  /*11340*/  IMAD.MOV.U32 R42, RZ, RZ, R18 ;  /* 0x000000ffff2a7224 */ /* 0x000fc600078e0012 */
[----:B------:R-:W4:Y:S01]  /*11350*/  LDL.LU R163, [R1+0x9d4] ;  /* 0x0009d40001a37983 */ /* 0x000f220000300800 */
[----:B------:R-:W-:-:S03]  /*11360*/  MOV R43, R19 ;  /* 0x00000013002b7202 */ /* 0x000fc60000000f00 */
[----:B------:R-:W2:Y:S01]  /*11370*/  LDL.LU R162, [R1+0x9d0] ;  /* 0x0009d00001a27983 */ /* 0x000ea20000300800 */
[----:B------:R-:W-:-:S03]  /*11380*/  IMAD.MOV.U32 R44, RZ, RZ, R160 ;  /* 0x000000ffff2c7224 */ /* 0x000fc600078e00a0 */
[----:B------:R-:W3:Y:S01]  /*11390*/  LDL.LU R16, [R1+0x9cc] ;  /* 0x0009cc0001107983 */ /* 0x000ee20000300800 */
[----:B------:R-:W-:-:S03]  /*113a0*/  MOV R45, R161 ;  /* 0x000000a1002d7202 */ /* 0x000fc60000000f00 */
[----:B------:R-:W3:Y:S01]  /*113b0*/  LDL.LU R17, [R1+0x9c8] ;  /* 0x0009c80001117983 */ /* 0x000ee20000300800 */
[----:B------:R-:W-:-:S03]  /*113c0*/  IMAD.MOV.U32 R46, RZ, RZ, R4 ;  /* 0x000000ffff2e7224 */ /* 0x000fc600078e0004 */
[----:B------:R-:W3:Y:S01]  /*113d0*/  LDL.LU R18, [R1+0x9c4] ;  /* 0x0009c40001127983 */ /* 0x000ee20000300800 */
[----:B------:R-:W-:-:S03]  /*113e0*/  MOV R47, R5 ;  /* 0x00000005002f7202 */ /* 0x000fc60000000f00 */
[----:B------:R-:W3:Y:S04]  /*113f0*/  LDL.LU R19, [R1+0x9c0] ;  /* 0x0009c00001137983 */ /* 0x000ee80000300800 */
[----:B------:R-:W4:Y:S04]  /*11400*/  LDL.LU R160, [R1+0x9bc] ;  /* 0x0009bc0001a07983 */ /* 0x000f280000300800 */
[----:B------:R-:W2:Y:S04]  /*11410*/  LDL.LU R161, [R1+0x9b8] ;  /* 0x0009b80001a17983 */ /* 0x000ea80000300800 */
[----:B------:R-:W3:Y:S04]  /*11420*/  LDL.LU R4, [R1+0x9b4] ;  /* 0x0009b40001047983 */ /* 0x000ee80000300800 */
[----:B------:R-:W4:Y:S01]  /*11430*/  LDL.LU R5, [R1+0x9b0] ;  /* 0x0009b00001057983 */ /* 0x000f220000300800 */
        /* <DEDUP_REMOVED lines=102> */
[----:B------:R-:W-:-:S02]  /*11aa0*/  MOV R150, R2 ;  /* 0x0000000200967202 */ /* 0x000fc40000000f00 */
[----:B------:R-:W-:Y:S01]  /*11ab0*/  MOV R151, R0 ;  /* 0x0000000000977202 */ /* 0x000fe20000000f00 */
[----:B------:R-:W-:Y:S01]  /*11ac0*/  UMOV UR14, UR6 ;  /* 0x00000006000e7c82 */ /* 0x000fe20008000000 */
[----:B------:R-:W-:Y:S01]  /*11ad0*/  UMOV UR15, 0x40000040 ;  /* 0x40000040000f7882 */ /* 0x000fe20000000000 */
[----:B---3--:R-:W-:Y:S02]  /*11ae0*/  FSETP.GEU.AND P4, PT, R4, -126, PT ;  /* 0xc2fc00000400780b */ /* 0x008fe40003f8e000 */
[----:B----4-:R-:W-:-:S11]  /*11af0*/  FSETP.GEU.AND P5, PT, R5, -126, PT ;  /* 0xc2fc00000500780b */ /* 0x010fd60003fae000 */
[----:B------:R-:W-:Y:S02]  /*11b00*/  @!P4 FMUL R4, R4, 0.5 ;  /* 0x3f0000000404c820 */ /* 0x000fe40000400000 */
[----:B------:R-:W-:Y:S02]  /*11b10*/  @!P5 FMUL R5, R5, 0.5 ;  /* 0x3f0000000505d820 */ /* 0x000fe40000400000 */
[----:B------:R-:W1:Y:S08]  /*11b20*/  MUFU.EX2 R164, R4 ;  /* 0x0000000400a47308 */ /* 0x000e700000000800 */
[----:B------:R-:W3:Y:S01]  /*11b30*/  MUFU.EX2 R165, R5 ;  /* 0x0000000500a57308 */ /* 0x000ee20000000800 */
[----:B--2---:R-:W-:Y:S01]  /*11b40*/  FSETP.GEU.AND P6, PT, R161, -126, PT ;  /* 0xc2fc0000a100780b */ /* 0x004fe20003fce000 */
[----:B-1----:R-:W-:Y:S01]  /*11b50*/  @!P4 FMUL R164, R164, R164 ;  /* 0x000000a4a4a4c220 */ /* 0x002fe20000400000 */
[----:B------:R-:W-:Y:S01]  /*11b60*/  FSETP.GEU.AND P4, PT, R162, -126, PT ;  /* 0xc2fc0000a200780b */ /* 0x000fe20003f8e000 */
[----:B---3--:R-:W-:Y:S01]  /*11b70*/  @!P5 FMUL R165, R165, R165 ;  /* 0x000000a5a5a5d220 */ /* 0x008fe20000400000 */
[----:B------:R-:W-:-:S09]  /*11b80*/  FSETP.GEU.AND P5, PT, R160, -126, PT ;  /* 0xc2fc0000a000780b */ /* 0x000fd20003fae000 */
[----:B------:R-:W-:Y:S02]  /*11b90*/  @!P6 FMUL R161, R161, 0.5 ;  /* 0x3f000000a1a1e820 */ /* 0x000fe40000400000 */
[----:B------:R-:W-:-:S04]  /*11ba0*/  @!P4 FMUL R162, R162, 0.5 ;  /* 0x3f000000a2a2c820 */ /* 0x000fc80000400000 */
[----:B------:R-:W1:Y:S01]  /*11bb0*/  MUFU.EX2 R161, R161 ;  /* 0x000000a100a17308 */ /* 0x000e620000000800 */
[----:B------:R-:W-:-:S07]  /*11bc0*/  @!P5 FMUL R160, R160, 0.5 ;  /* 0x3f000000a0a0d820 */ /* 0x000fce0000400000 */
[----:B------:R-:W2:Y:S08]  /*11bd0*/  MUFU.EX2 R162, R162 ;  /* 0x000000a200a27308 */ /* 0x000eb00000000800 */
[----:B------:R-:W3:Y:S01]  /*11be0*/  MUFU.EX2 R160, R160 ;  /* 0x000000a000a07308 */ /* 0x000ee20000000800 */
[----:B-1----:R-:W-:Y:S01]  /*11bf0*/  @!P6 FMUL R161, R161, R161 ;  /* 0x000000a1a1a1e220 */ /* 0x002fe20000400000 */
[----:B------:R-:W-:Y:S01]  /*11c00*/  FSETP.GEU.AND P6, PT, R163, -126, PT ;  /* 0xc2fc0000a300780b */ /* 0x000fe20003fce000 */
[----:B--2---:R-:W-:Y:S01]  /*11c10*/  @!P4 FMUL R162, R162, R162 ;  /* 0x000000a2a2a2c220 */ /* 0x004fe20000400000 */
        /* <DEDUP_REMOVED lines=10> */
[----:B------:R-:W-:-:S02]  /*11cc0*/  F2FP.BF16.F32.PACK_AB R152, R164, R165 ;  /* 0x000000a5a498723e */ /* 0x000fc400000010ff */
[----:B------:R-:W-:Y:S01]  /*11cd0*/  F2FP.BF16.F32.PACK_AB R154, R160, R161 ;  /* 0x000000a1a09a723e */ /* 0x000fe200000010ff */
[----:B--2---:R-:W-:Y:S01]  /*11ce0*/  @!P4 FMUL R167, R167, R167 ;  /* 0x000000a7a7a7c220 */ /* 0x004fe20000400000 */
[----:B------:R-:W-:Y:S01]  /*11cf0*/  F2FP.BF16.F32.PACK_AB R153, R163, R162 ;  /* 0x000000a2a399723e */ /* 0x000fe200000010ff */
[----:B---3--:R-:W-:-:S05]  /*11d00*/  @!P5 FMUL R166, R166, R166 ;  /* 0x000000a6a6a6d220 */ /* 0x008fca0000400000 */
[----:B------:R-:W-:-:S04]  /*11d10*/  F2FP.BF16.F32.PACK_AB R155, R167, R166 ;  /* 0x000000a6a79b723e */ /* 0x000fc800000010ff */
[----:B------:R-:W-:-:S06]  /*11d20*/  WARPGROUP.ARRIVE ;  /* 0x00000000000079c5 */ /* 0x000fcc0000000000 */
[----:B------:R-:W-:Y:S01]  /*11d30*/  HGMMA.64x256x16.F32.BF16 R24, R152, gdesc[UR12].tnspB, R24, gsb0 ;  /* 0x43e0000c98187df0 */ /* 0x000fe20008001818 */
        /* <DEDUP_REMOVED lines=270> */
[----:B------:R-:W-:-:S02]  /*12e20*/  FSETP.GEU.AND P4, PT, R18, -126, PT ;  /* 0xc2fc00001200780b */ /* 0x000fc40003f8e000 */
[----:B------:R-:W-:-:S11]  /*12e30*/  FSETP.GEU.AND P5, PT, R19, -126, PT ;  /* 0xc2fc00001300780b */ /* 0x000fd60003fae000 */
[----:B------:R-:W-:Y:S02]  /*12e40*/  @!P4 FMUL R18, R18, 0.5 ;  /* 0x3f0000001212c820 */ /* 0x000fe40000400000 */
[----:B------:R-:W-:Y:S02]  /*12e50*/  @!P5 FMUL R19, R19, 0.5 ;  /* 0x3f0000001313d820 */ /* 0x000fe40000400000 */
[----:B------:R-:W1:Y:S08]  /*12e60*/  MUFU.EX2 R158, R18 ;  /* 0x00000012009e7308 */ /* 0x000e700000000800 */
[----:B------:R-:W3:Y:S01]  /*12e70*/  MUFU.EX2 R159, R19 ;  /* 0x00000013009f7308 */ /* 0x000ee20000000800 */
[----:B------:R-:W-:Y:S01]  /*12e80*/  FSETP.GEU.AND P6, PT, R17, -126, PT ;  /* 0xc2fc00001100780b */ /* 0x000fe20003fce000 */
[----:B-1----:R-:W-:Y:S01]  /*12e90*/  @!P4 FMUL R158, R158, R158 ;  /* 0x0000009e9e9ec220 */ /* 0x002fe20000400000 */
[----:B------:R-:W-:Y:S01]  /*12ea0*/  FSETP.GEU.AND P4, PT, R23, -126, PT ;  /* 0xc2fc00001700780b */ /* 0x000fe20003f8e000 */
[----:B---3--:R-:W-:Y:S01]  /*12eb0*/  @!P5 FMUL R159, R159, R159 ;  /* 0x0000009f9f9fd220 */ /* 0x008fe20000400000 */
[----:B------:R-:W-:-:S09]  /*12ec0*/  FSETP.GEU.AND P5, PT, R16, -126, PT ;  /* 0xc2fc00001000780b */ /* 0x000fd20003fae000 */
[----:B------:R-:W-:Y:S02]  /*12ed0*/  @!P6 FMUL R17, R17, 0.5 ;  /* 0x3f0000001111e820 */ /* 0x000fe40000400000 */
[----:B------:R-:W-:Y:S02]  /*12ee0*/  @!P4 FMUL R23, R23, 0.5 ;  /* 0x3f0000001717c820 */ /* 0x000fe40000400000 */
[----:B------:R-:W1:Y:S01]  /*12ef0*/  MUFU.EX2 R157, R17 ;  /* 0x00000011009d7308 */ /* 0x000e620000000800 */
[----:B------:R-:W-:-:S07]  /*12f00*/  @!P5 FMUL R16, R16, 0.5 ;  /* 0x3f0000001010d820 */ /* 0x000fce0000400000 */
[----:B------:R-:W3:Y:S08]  /*12f10*/  MUFU.EX2 R23, R23 ;  /* 0x0000001700177308 */ /* 0x000ef00000000800 */
[----:B------:R-:W4:Y:S01]  /*12f20*/  MUFU.EX2 R156, R16 ;  /* 0x00000010009c7308 */ /* 0x000f220000000800 */
[----:B-1----:R-:W-:Y:S01]  /*12f30*/  @!P6 FMUL R157, R157, R157 ;  /* 0x0000009d9d9de220 */ /* 0x002fe20000400000 */
[----:B------:R-:W-:Y:S01]  /*12f40*/  FSETP.GEU.AND P6, PT, R22, -126, PT ;  /* 0xc2fc00001600780b */ /* 0x000fe20003fce000 */
[----:B---3--:R-:W-:Y:S01]  /*12f50*/  @!P4 FMUL R23, R23, R23 ;  /* 0x000000171717c220 */ /* 0x008fe20000400000 */
[----:B------:R-:W-:Y:S01]  /*12f60*/  FSETP.GEU.AND P4, PT, R20, -126, PT ;  /* 0xc2fc00001400780b */ /* 0x000fe20003f8e000 */
[----:B----4-:R-:W-:Y:S01]  /*12f70*/  @!P5 FMUL R156, R156, R156 ;  /* 0x0000009c9c9cd220 */ /* 0x010fe20000400000 */
[----:B------:R-:W-:-:S09]  /*12f80*/  FSETP.GEU.AND P5, PT, R21, -126, PT ;  /* 0xc2fc00001500780b */ /* 0x000fd20003fae000 */
[----:B------:R-:W-:Y:S02]  /*12f90*/  @!P6 FMUL R22, R22, 0.5 ;  /* 0x3f0000001616e820 */ /* 0x000fe40000400000 */
[----:B------:R-:W-:-:S04]  /*12fa0*/  @!P4 FMUL R20, R20, 0.5 ;  /* 0x3f0000001414c820 */ /* 0x000fc80000400000 */
[----:B------:R-:W1:Y:S01]  /*12fb0*/  MUFU.EX2 R22, R22 ;  /* 0x0000001600167308 */ /* 0x000e620000000800 */
[----:B------:R-:W-:-:S07]  /*12fc0*/  @!P5 FMUL R21, R21, 0.5 ;  /* 0x3f0000001515d820 */ /* 0x000fce0000400000 */
[----:B------:R-:W3:Y:S08]  /*12fd0*/  MUFU.EX2 R20, R20 ;  /* 0x0000001400147308 */ /* 0x000ef00000000800 */
[----:B------:R-:W4:Y:S01]  /*12fe0*/  MUFU.EX2 R21, R21 ;  /* 0x0000001500157308 */ /* 0x000f220000000800 */
[----:B-1----:R-:W-:Y:S01]  /*12ff0*/  @!P6 FMUL R22, R22, R22 ;  /* 0x000000161616e220 */ /* 0x002fe20000400000 */
[----:B------:R-:W-:-:S02]  /*13000*/  F2FP.BF16.F32.PACK_AB R152, R158, R159 ;  /* 0x0000009f9e98723e */ /* 0x000fc400000010ff */
[----:B------:R-:W-:Y:S01]  /*13010*/  F2FP.BF16.F32.PACK_AB R154, R156, R157 ;  /* 0x0000009d9c9a723e */ /* 0x000fe200000010ff */
[----:B---3--:R-:W-:Y:S01]  /*13020*/  @!P4 FMUL R20, R20, R20 ;  /* 0x000000141414c220 */ /* 0x008fe20000400000 */
[----:B------:R-:W-:Y:S01]  /*13030*/  F2FP.BF16.F32.PACK_AB R153, R22, R23 ;  /* 0x000000171699723e */ /* 0x000fe200000010ff */
[----:B----4-:R-:W-:-:S05]  /*13040*/  @!P5 FMUL R21, R21, R21 ;  /* 0x000000151515d220 */ /* 0x010fca0000400000 */
[----:B------:R-:W-:Y:S01]  /*13050*/  F2FP.BF16.F32.PACK_AB R155, R20, R21 ;  /* 0x00000015149b723e */ /* 0x000fe200000010ff */
[----:B------:R-:W-:Y:S01]  /*13060*/  UMOV UR6, UR8 ;  /* 0x0000000800067c82 */ /* 0x000fe20008000000 */
[----:B------:R-:W-:Y:S02]  /*13070*/  UMOV UR7, 0x40000040 ;  /* 0x4000004000077882 */ /* 0x000fe40000000000 */
[----:B--2---:R-:W-:-:S06]  /*13080*/  WARPGROUP.ARRIVE ;  /* 0x00000000000079c5 */ /* 0x004fcc0000000000 */
[----:B------:R-:W-:Y:S03]  /*13090*/  HGMMA.64x256x16.F32.BF16 R24, R152, gdesc[UR4].tnspB, R24, gsb0 ;  /* 0x43e0000498187df0 */ /* 0x000fe60008001818 */
[----:B------:R-:W-:Y:S02]  /*130a0*/  WARPGROUP.DEPBAR.LE gsb0, 0x0 ;  /* 0x00008000000079c5 */ /* 0x000fe40000010000 */
[----:B------:R-:W-:Y:S04]  /*130b0*/  STL.64 [R1], R24 ;  /* 0x0000001801007387 */ /* 0x000fe80000100a00 */
[----:B------:R-:W-:Y:S04]  /*130c0*/  STL.64 [R1+0x8], R26 ;  /* 0x0000081a01007387 */ /* 0x000fe80000100a00 */
[----:B------:R-:W-:Y:S04]  /*130d0*/  STL.64 [R1+0x10], R28 ;  /* 0x0000101c01007387 */ /* 0x000fe80000100a00 */
[----:B------:R-:W-:Y:S01]  /*130e0*/  STL.64 [R1+0x18], R30 ;  /* 0x0000181e01007387 */ /* 0x000fe20000100a00 */
[----:B------:R-:W-:-:S03]  /*130f0*/  MOV R5, R150 ;  /* 0x0000009600057202 */ /* 0x000fc60000000f00 */
[----:B------:R-:W-:Y:S01]  /*13100*/  STL.64 [R1+0x20], R32 ;  /* 0x0000202001007387 */ /* 0x000fe20000100a00 */
[----:B------:R-:W-:-:S03]  /*13110*/  IMAD.MOV.U32 R4, RZ, RZ, R151 ;  /* 0x000000ffff047224 */ /* 0x000fc600078e0097 */
[----:B------:R-:W-:Y:S01]  /*13120*/  STL.64 [R1+0x28], R34 ;  /* 0x0000282201007387 */ /* 0x000fe20000100a00 */
[----:B------:R-:W-:Y:S01]  /*13130*/  IMAD.MOV.U32 R17, RZ, RZ, R148 ;  /* 0x000000ffff117224 */ /* 0x000fe200078e0094 */
[----:B------:R-:W-:Y:S02]  /*13140*/  MOV R16, R149 ;  /* 0x0000009500107202 */ /* 0x000fe40000000f00 */
[----:B------:R-:W-:Y:S01]  /*13150*/  STL.64 [R1+0x30], R36 ;  /* 0x0000302401007387 */ /* 0x000fe20000100a00 */
[----:B------:R-:W-:-:S03]  /*13160*/  MOV R19, R146 ;  /* 0x0000009200137202 */ /* 0x000fc60000000f00 */
[----:B------:R1:W-:Y:S01]  /*13170*/  STL.64 [R1+0x38], R38 ;  /* 0x0000382601007387 */ /* 0x0003e20000100a00 */
[----:B------:R-:W-:Y:S01]  /*13180*/  MOV R18, R147 ;  /* 0x0000009300127202 */ /* 0x000fe20000000f00 */
[----:B------:R-:W-:Y:S02]  /*13190*/  IMAD.MOV.U32 R178, RZ, RZ, R145 ;  /* 0x000000ffffb27224 */ /* 0x000fe400078e0091 */
[----:B------:R-:W2:Y:S01]  /*131a0*/  LDL.LU.64 R150, [R1+0x7a8] ;  /* 0x0007a80001967983 */ /* 0x000ea20000300a00 */
[----:B------:R-:W-:Y:S01]  /*131b0*/  MOV R179, R144 ;  /* 0x0000009000b37202 */ /* 0x000fe20000000f00 */
[----:B------:R-:W-:Y:S02]  /*131c0*/  IMAD.MOV.U32 R191, RZ, RZ, R142 ;  /* 0x000000ffffbf7224 */ /* 0x000fe400078e008e */
[----:B------:R-:W2:Y:S01]  /*131d0*/  LDL.LU.64 R148, [R1+0x7a0] ;  /* 0x0007a00001947983 */ /* 0x000ea20000300a00 */
[----:B------:R-:W-:-:S03]  /*131e0*/  MOV R190, R143 ;  /* 0x0000008f00be7202 */ /* 0x000fc60000000f00 */
[----:B------:R-:W2:Y:S01]  /*131f0*/  LDL.LU.64 R146, [R1+0x798] ;  /* 0x0007980001927983 */ /* 0x000ea20000300a00 */
[----:B------:R-:W-:Y:S01]  /*13200*/  MOV R195, R140 ;  /* 0x0000008c00c37202 */ /* 0x000fe20000000f00 */
[----:B------:R-:W-:Y:S01]  /*13210*/  IMAD.MOV.U32 R196, RZ, RZ, R139 ;  /* 0x000000ffffc47224 */ /* 0x000fe200078e008b */
[----:B------:R-:W-:Y:S01]  /*13220*/  MOV R194, R141 ;  /* 0x0000008d00c27202 */ /* 0x000fe20000000f00 */
        /* <DEDUP_REMOVED lines=149> */
[----:B------:R-:W2:Y:S04]  /*13b80*/  LDL.LU.64 R44, [R1+0x600] ;  /* 0x00060000012c7983 */ /* 0x000ea80000300a00 */
[----:B------:R-:W2:Y:S04]  /*13b90*/  LDL.LU.64 R42, [R1+0x5f8] ;  /* 0x0005f800012a7983 */ /* 0x000ea80000300a00 */
[----:B------:R-:W2:Y:S04]  /*13ba0*/  LDL.LU.64 R40, [R1+0x5f0] ;  /* 0x0005f00001287983 */ /* 0x000ea80000300a00 */
[----:B-1----:R-:W2:Y:S04]  /*13bb0*/  LDL.LU.64 R38, [R1+0x5e8] ;  /* 0x0005e80001267983 */ /* 0x002ea80000300a00 */
        /* <DEDUP_REMOVED lines=76> */
[----:B-1----:R-:W2:Y:S04]  /*14080*/  LDL.LU R24, [R1] ;  /* 0x0000000001187983 */ /* 0x002ea80000300800 */
[----:B------:R-:W2:Y:S04]  /*14090*/  LDL.LU R25, [R1+0x4] ;  /* 0x0000040001197983 */ /* 0x000ea80000300800 */
        /* <DEDUP_REMOVED lines=12> */
[----:B------:R-:W-:-:S03]  /*14160*/  MOV R41, R167 ;  /* 0x000000a700297202 */ /* 0x000fc60000000f00 */
[----:B------:R-:W2:Y:S01]  /*14170*/  LDL.LU R37, [R1+0x34] ;  /* 0x0000340001257983 */ /* 0x000ea20000300800 */
[----:B------:R-:W-:-:S03]  /*14180*/  IMAD.MOV.U32 R42, RZ, RZ, R162 ;  /* 0x000000ffff2a7224 */ /* 0x000fc600078e00a2 */
[----:B------:R-:W2:Y:S01]  /*14190*/  LDL.LU R38, [R1+0x38] ;  /* 0x0000380001267983 */ /* 0x000ea20000300800 */
[----:B------:R-:W-:-:S03]  /*141a0*/  MOV R43, R163 ;  /* 0x000000a3002b7202 */ /* 0x000fc60000000f00 */
[----:B------:R-:W2:Y:S01]  /*141b0*/  LDL.LU R39, [R1+0x3c] ;  /* 0x00003c0001277983 */ /* 0x000ea20000300800 */
[----:B------:R-:W-:-:S03]  /*141c0*/  MOV R44, R161 ;  /* 0x000000a1002c7202 */ /* 0x000fc60000000f00 */
[----:B------:R-:W3:Y:S01]  /*141d0*/  LDL.LU R166, [R1+0x5ac] ;  /* 0x0005ac0001a67983 */ /* 0x000ee20000300800 */
[----:B------:R-:W-:-:S03]  /*141e0*/  IMAD.MOV.U32 R45, RZ, RZ, R160 ;  /* 0x000000ffff2d7224 */ /* 0x000fc600078e00a0 */
[----:B------:R-:W4:Y:S01]  /*141f0*/  LDL.LU R167, [R1+0x5a8] ;  /* 0x0005a80001a77983 */ /* 0x000f220000300800 */
[----:B------:R-:W-:-:S03]  /*14200*/  MOV R46, R165 ;  /* 0x000000a5002e7202 */ /* 0x000fc60000000f00 */
[----:B------:R-:W3:Y:S01]  /*14210*/  LDL.LU R162, [R1+0x5a4] ;  /* 0x0005a40001a27983 */ /* 0x000ee20000300800 */
[----:B------:R-:W-:-:S03]  /*14220*/  MOV R47, R164 ;  /* 0x000000a4002f7202 */ /* 0x000fc60000000f00 */
[----:B------:R-:W4:Y:S01]  /*14230*/  LDL.LU R163, [R1+0x5a0] ;  /* 0x0005a00001a37983 */ /* 0x000f220000300800 */
[----:B------:R-:W-:-:S03]  /*14240*/  IMAD.MOV.U32 R48, RZ, RZ, R3 ;  /* 0x000000ffff307224 */ /* 0x000fc600078e0003 */
[----:B------:R-:W4:Y:S01]  /*14250*/  LDL.LU R161, [R1+0x59c] ;  /* 0x00059c0001a17983 */ /* 0x000f220000300800 */
[----:B------:R-:W-:-:S03]  /*14260*/  MOV R49, R169 ;  /* 0x000000a900317202 */ /* 0x000fc60000000f00 */
[----:B------:R-:W4:Y:S01]  /*14270*/  LDL.LU R160, [R1+0x598] ;  /* 0x0005980001a07983 */ /* 0x000f220000300800 */
[----:B------:R-:W-:-:S03]  /*14280*/  MOV R50, R168 ;  /* 0x000000a800327202 */ /* 0x000fc60000000f00 */
[----:B------:R-:W4:Y:S01]  /*14290*/  LDL.LU R165, [R1+0x594] ;  /* 0x0005940001a57983 */ /* 0x000f220000300800 */
        /* <DEDUP_REMOVED lines=23> */
[----:B------:R-:W2:Y:S01]  /*14410*/  LDL.LU R183, [R1+0x564] ;  /* 0x0005640001b77983 */ /* 0x000ea20000300800 */
[----:B------:R-:W-:-:S03]  /*14420*/  IMAD.MOV.U32 R63, RZ, RZ, R180 ;  /* 0x000000ffff3f7224 */ /* 0x000fc600078e00b4 */
[----:B------:R-:W3:Y:S01]  /*14430*/  LDL.LU R182, [R1+0x560] ;  /* 0x0005600001b67983 */ /* 0x000ee20000300800 */
[----:B------:R-:W-:-:S03]  /*14440*/  MOV R64, R177 ;  /* 0x000000b100407202 */ /* 0x000fc60000000f00 */
[----:B------:R-:W4:Y:S04]  /*14450*/  LDL.LU R10, [R1+0x55c] ;  /* 0x00055c00010a7983 */ /* 0x000f280000300800 */
[----:B------:R-:W2:Y:S01]  /*14460*/  LDL.LU R11, [R1+0x558] ;  /* 0x00055800010b7983 */ /* 0x000ea20000300800 */
[----:B------:R-:W-:-:S03]  /*14470*/  MOV R65, R176 ;  /* 0x000000b000417202 */ /* 0x000fc60000000f00 */
[----:B------:R-:W3:Y:S04]  /*14480*/  LDL.LU R181, [R1+0x554] ;  /* 0x0005540001b57983 */ /* 0x000ee80000300800 */
[----:B------:R-:W4:Y:S04]  /*14490*/  LDL.LU R180, [R1+0x550] ;  /* 0x0005500001b47983 */ /* 0x000f280000300800 */
[----:B------:R-:W2:Y:S04]  /*144a0*/  LDL.LU R177, [R1+0x54c] ;  /* 0x00054c0001b17983 */ /* 0x000ea80000300800 */
[----:B------:R-:W4:Y:S01]  /*144b0*/  LDL.LU R176, [R1+0x548] ;  /* 0x0005480001b07983 */ /* 0x000f220000300800 */
[----:B------:R-:W-:Y:S01]  /*144c0*/  IMAD.MOV.U32 R147, RZ, RZ, R18 ;  /* 0x000000ffff937224 */ /* 0x000fe200078e0012 */
[----:B------:R-:W-:-:S02]  /*144d0*/  MOV R146, R19 ;  /* 0x0000001300927202 */ /* 0x000fc40000000f00 */
[----:B------:R-:W-:Y:S02]  /*144e0*/  MOV R149, R16 ;  /* 0x0000001000957202 */ /* 0x000fe40000000f00 */
        /* <DEDUP_REMOVED lines=58> */
[----:B------:R-:W-:Y:S01]  /*14890*/  MOV R107, R217 ;  /* 0x000000d9006b7202 */ /* 0x000fe20000000f00 */
[----:B------:R-:W4:Y:S01]  /*148a0*/  LDL.LU R2, [R1+0x544] ;  /* 0x0005440001027983 */ /* 0x000f220000300800 */
[----:B------:R-:W-:-:S02]  /*148b0*/  MOV R109, R215 ;  /* 0x000000d7006d7202 */ /* 0x000fc40000000f00 */
[----:B------:R-:W-:Y:S01]  /*148c0*/  MOV R110, R214 ;  /* 0x000000d6006e7202 */ /* 0x000fe20000000f00 */
[----:B------:R-:W4:Y:S01]  /*148d0*/  LDL.LU R198, [R1+0x540] ;  /* 0x0005400001c67983 */ /* 0x000f220000300800 */
[----:B------:R-:W-:Y:S02]  /*148e0*/  MOV R112, R212 ;  /* 0x000000d400707202 */ /* 0x000fe40000000f00 */
[----:B------:R-:W-:Y:S01]  /*148f0*/  MOV R113, R211 ;  /* 0x000000d300717202 */ /* 0x000fe20000000f00 */
[----:B------:R-:W4:Y:S01]  /*14900*/  LDL.LU R0, [R1+0x53c] ;  /* 0x00053c0001007983 */ /* 0x000f220000300800 */
[----:B------:R-:W-:Y:S02]  /*14910*/  MOV R115, R209 ;  /* 0x000000d100737202 */ /* 0x000fe40000000f00 */
        /* <DEDUP_REMOVED lines=13> */
[----:B------:R1:W5:Y:S01]  /*149f0*/  LDL.LU R251, [R1+0x528] ;  /* 0x0005280001fb7983 */ /* 0x0003620000300800 */
[----:B------:R-:W-:Y:S02]  /*14a00*/  MOV R130, R15 ;  /* 0x0000000f00827202 */ /* 0x000fe40000000f00 */
[----:B------:R-:W-:Y:S01]  /*14a10*/  MOV R131, R14 ;  /* 0x0000000e00837202 */ /* 0x000fe20000000f00 */
[----:B------:R1:W5:Y:S01]  /*14a20*/  LDL.LU R250, [R1+0x524] ;  /* 0x0005240001fa7983 */ /* 0x0003620000300800 */
[----:B------:R-:W-:Y:S02]  /*14a30*/  MOV R133, R12 ;  /* 0x0000000c00857202 */ /* 0x000fe40000000f00 */
[----:B------:R-:W-:Y:S01]  /*14a40*/  MOV R134, R9 ;  /* 0x0000000900867202 */ /* 0x000fe20000000f00 */
[----:B------:R1:W5:Y:S01]  /*14a50*/  LDL.LU R249, [R1+0x520] ;  /* 0x0005200001f97983 */ /* 0x0003620000300800 */
        /* <DEDUP_REMOVED lines=9> */
[----:B------:R-:W-:-:S03]  /*14af0*/  MOV R145, R178 ;  /* 0x000000b200917202 */ /* 0x000fc60000000f00 */
        /* <DEDUP_REMOVED lines=43> */
[----:B---3--:R-:W-:-:S03]  /*14db0*/  FSETP.GEU.AND P6, PT, R181, -126, PT ;  /* 0xc2fc0000b500780b */ /* 0x008fc60003fce000 */
[----:B------:R1:W5:Y:S04]  /*14dc0*/  LDL.LU R202, [R1+0x464] ;  /* 0x0004640001ca7983 */ /* 0x0003680000300800 */
[----:B------:R1:W5:Y:S01]  /*14dd0*/  LDL.LU R201, [R1+0x460] ;  /* 0x0004600001c97983 */ /* 0x0003620000300800 */
[----:B--2---:R-:W-:-:S03]  /*14de0*/  FSETP.GEU.AND P4, PT, R177, -126, PT ;  /* 0xc2fc0000b100780b */ /* 0x004fc60003f8e000 */
[----:B------:R1:W5:Y:S01]  /*14df0*/  LDL.LU R200, [R1+0x45c] ;  /* 0x00045c0001c87983 */ /* 0x0003620000300800 */
[----:B----4-:R-:W-:Y:S01]  /*14e00*/  FSETP.GEU.AND P5, PT, R176, -126, PT ;  /* 0xc2fc0000b000780b */ /* 0x010fe20003fae000 */
[----:B------:R-:W-:Y:S02]  /*14e10*/  @!P6 FMUL R181, R181, 0.5 ;  /* 0x3f000000b5b5e820 */ /* 0x000fe40000400000 */
[----:B------:R1:W5:Y:S06]  /*14e20*/  LDL.LU R193, [R1+0x458] ;  /* 0x0004580001c17983 */ /* 0x00036c0000300800 */
[----:B------:R-:W-:-:S04]  /*14e30*/  @!P4 FMUL R177, R177, 0.5 ;  /* 0x3f000000b1b1c820 */ /* 0x000fc80000400000 */
[----:B------:R-:W-:Y:S01]  /*14e40*/  @!P5 FMUL R176, R176, 0.5 ;  /* 0x3f000000b0b0d820 */ /* 0x000fe20000400000 */
[----:B------:R-:W2:Y:S01]  /*14e50*/  MUFU.EX2 R18, R177 ;  /* 0x000000b100127308 */ /* 0x000ea20000000800 */
[----:B------:R1:W5:Y:S04]  /*14e60*/  LDL.LU R192, [R1+0x454] ;  /* 0x0004540001c07983 */ /* 0x0003680000300800 */
[----:B------:R1:W5:Y:S03]  /*14e70*/  LDL.LU R188, [R1+0x450] ;  /* 0x0004500001bc7983 */ /* 0x0003660000300800 */
[----:B------:R-:W3:Y:S01]  /*14e80*/  MUFU.EX2 R19, R176 ;  /* 0x000000b000137308 */ /* 0x000ee20000000800 */
[----:B------:R1:W5:Y:S04]  /*14e90*/  LDL.LU R186, [R1+0x44c] ;  /* 0x00044c0001ba7983 */ /* 0x0003680000300800 */
[----:B------:R1:W5:Y:S01]  /*14ea0*/  LDL.LU R184, [R1+0x448] ;  /* 0x0004480001b87983 */ /* 0x0003620000300800 */
[----:B--2---:R-:W-:Y:S01]  /*14eb0*/  @!P4 FMUL R18, R18, R18 ;  /* 0x000000121212c220 */ /* 0x004fe20000400000 */
[----:B------:R-:W-:Y:S01]  /*14ec0*/  FSETP.GEU.AND P4, PT, R11, -126, PT ;  /* 0xc2fc00000b00780b */ /* 0x000fe20003f8e000 */
[----:B------:R-:W2:Y:S01]  /*14ed0*/  MUFU.EX2 R16, R181 ;  /* 0x000000b500107308 */ /* 0x000ea20000000800 */
[----:B------:R1:W5:Y:S04]  /*14ee0*/  LDL.LU R15, [R1+0x444] ;  /* 0x00044400010f7983 */ /* 0x0003680000300800 */
[----:B------:R1:W5:Y:S01]  /*14ef0*/  LDL.LU R14, [R1+0x440] ;  /* 0x00044000010e7983 */ /* 0x0003620000300800 */
[----:B---3--:R-:W-:Y:S01]  /*14f00*/  @!P5 FMUL R19, R19, R19 ;  /* 0x000000131313d220 */ /* 0x008fe20000400000 */
[----:B------:R-:W-:-:S02]  /*14f10*/  FSETP.GEU.AND P5, PT, R180, -126, PT ;  /* 0xc2fc0000b400780b */ /* 0x000fc40003fae000 */
[----:B------:R1:W5:Y:S03]  /*14f20*/  LDL.LU R13, [R1+0x43c] ;  /* 0x00043c00010d7983 */ /* 0x0003660000300800 */
[----:B------:R-:W-:Y:S01]  /*14f30*/  @!P4 FMUL R11, R11, 0.5 ;  /* 0x3f0000000b0bc820 */ /* 0x000fe20000400000 */
[----:B--2---:R-:W-:-:S07]  /*14f40*/  @!P6 FMUL R16, R16, R16 ;  /* 0x000000101010e220 */ /* 0x004fce0000400000 */
[----:B------:R-:W-:Y:S01]  /*14f50*/  @!P5 FMUL R180, R180, 0.5 ;  /* 0x3f000000b4b4d820 */ /* 0x000fe20000400000 */
[----:B------:R-:W2:Y:S01]  /*14f60*/  MUFU.EX2 R11, R11 ;  /* 0x0000000b000b7308 */ /* 0x000ea20000000800 */
[----:B------:R-:W-:Y:S01]  /*14f70*/  F2FP.BF16.F32.PACK_AB R152, R18, R19 ;  /* 0x000000131298723e */ /* 0x000fe200000010ff */
[----:B------:R1:W5:Y:S01]  /*14f80*/  LDL.LU R12, [R1+0x438] ;  /* 0x00043800010c7983 */ /* 0x0003620000300800 */
[----:B------:R-:W-:-:S03]  /*14f90*/  FSETP.GEU.AND P6, PT, R10, -126, PT ;  /* 0xc2fc00000a00780b */ /* 0x000fc60003fce000 */
[----:B------:R1:W5:Y:S02]  /*14fa0*/  LDL.LU R9, [R1+0x434] ;  /* 0x0004340001097983 */ /* 0x0003640000300800 */
[----:B------:R-:W3:Y:S02]  /*14fb0*/  MUFU.EX2 R17, R180 ;  /* 0x000000b400117308 */ /* 0x000ee40000000800 */
[----:B------:R1:W5:Y:S04]  /*14fc0*/  LDL.LU R8, [R1+0x430] ;  /* 0x0004300001087983 */ /* 0x0003680000300800 */
[----:B------:R1:W5:Y:S01]  /*14fd0*/  LDL.LU R7, [R1+0x42c] ;  /* 0x00042c0001077983 */ /* 0x0003620000300800 */
[----:B--2---:R-:W-:Y:S01]  /*14fe0*/  @!P4 FMUL R11, R11, R11 ;  /* 0x0000000b0b0bc220 */ /* 0x004fe20000400000 */
[----:B------:R-:W-:Y:S01]  /*14ff0*/  FSETP.GEU.AND P4, PT, R182, -126, PT ;  /* 0xc2fc0000b600780b */ /* 0x000fe20003f8e000 */
[----:B------:R-:W-:Y:S01]  /*15000*/  @!P6 FMUL R10, R10, 0.5 ;  /* 0x3f0000000a0ae820 */ /* 0x000fe20000400000 */
[----:B------:R1:W5:Y:S01]  /*15010*/  LDL.LU R6, [R1+0x428] ;  /* 0x0004280001067983 */ /* 0x0003620000300800 */
[----:B---3--:R-:W-:Y:S01]  /*15020*/  @!P5 FMUL R17, R17, R17 ;  /* 0x000000111111d220 */ /* 0x008fe20000400000 */
[----:B------:R-:W-:-:S03]  /*15030*/  FSETP.GEU.AND P5, PT, R183, -126, PT ;  /* 0xc2fc0000b700780b */ /* 0x000fc60003fae000 */
[----:B------:R-:W2:Y:S06]  /*15040*/  MUFU.EX2 R10, R10 ;  /* 0x0000000a000a7308 */ /* 0x000eac0000000800 */
[----:B------:R-:W-:-:S04]  /*15050*/  @!P4 FMUL R182, R182, 0.5 ;  /* 0x3f000000b6b6c820 */ /* 0x000fc80000400000 */
[----:B------:R-:W3:Y:S01]  /*15060*/  MUFU.EX2 R5, R182 ;  /* 0x000000b600057308 */ /* 0x000ee20000000800 */
[----:B------:R-:W-:-:S07]  /*15070*/  @!P5 FMUL R183, R183, 0.5 ;  /* 0x3f000000b7b7d820 */ /* 0x000fce0000400000 */
[----:B------:R-:W4:Y:S01]  /*15080*/  MUFU.EX2 R4, R183 ;  /* 0x000000b700047308 */ /* 0x000f220000000800 */
[----:B--2---:R-:W-:Y:S01]  /*15090*/  @!P6 FMUL R10, R10, R10 ;  /* 0x0000000a0a0ae220 */ /* 0x004fe20000400000 */
[----:B------:R-:W-:Y:S01]  /*150a0*/  F2FP.BF16.F32.PACK_AB R154, R16, R17 ;  /* 0x00000011109a723e */ /* 0x000fe200000010ff */
[----:B---3--:R-:W-:-:S03]  /*150b0*/  @!P4 FMUL R5, R5, R5 ;  /* 0x000000050505c220 */ /* 0x008fc60000400000 */
[----:B------:R-:W-:Y:S01]  /*150c0*/  F2FP.BF16.F32.PACK_AB R153, R10, R11 ;  /* 0x0000000b0a99723e */ /* 0x000fe200000010ff */
[----:B----4-:R-:W-:-:S05]  /*150d0*/  @!P5 FMUL R4, R4, R4 ;  /* 0x000000040404d220 */ /* 0x010fca0000400000 */
[----:B------:R-:W-:-:S04]  /*150e0*/  F2FP.BF16.F32.PACK_AB R155, R4, R5 ;  /* 0x00000005049b723e */ /* 0x000fc800000010ff */
        /* <DEDUP_REMOVED lines=134> */
[----:B------:R-:W-:Y:S01]  /*15950*/  FFMA R0, R0, R199, R171 ;  /* 0x000000c700007223 */ /* 0x000fe200000000ab */
[----:B------:R-:W-:-:S03]  /*15960*/  FFMA R2, R2, R198, R175 ;  /* 0x000000c602027223 */ /* 0x000fc600000000af */
[----:B------:R-:W-:Y:S01]  /*15970*/  FADD R170, R0, R170 ;  /* 0x000000aa00aa7221 */ /* 0x000fe20000000000 */
[----:B------:R-:W-:-:S03]  /*15980*/  FADD R2, R2, R174 ;  /* 0x000000ae02027221 */ /* 0x000fc60000000000 */
        /* <DEDUP_REMOVED lines=17> */
[----:B------:R-:W-:Y:S01]  /*15aa0*/  FADD R157, R158, R157 ;  /* 0x0000009d9e9d7221 */ /* 0x000fe20000000000 */
[----:B------:R-:W-:Y:S02]  /*15ab0*/  VIADD R3, R252, 0x50020 ;  /* 0x00050020fc037836 */ /* 0x000fe40000000000 */
[----:B------:R-:W-:Y:S01]  /*15ac0*/  FADD R20, R21, R20 ;  /* 0x0000001415147221 */ /* 0x000fe20000000000 */
[----:B------:R-:W-:Y:S01]  /*15ad0*/  FADD R156, R157, R156 ;  /* 0x0000009c9d9c7221 */ /* 0x000fe20000000000 */
[----:B------:R-:W-:Y:S02]  /*15ae0*/  SEL R0, R187, RZ, P3 ;  /* 0x000000ffbb007207 */ /* 0x000fe40001800000 */
[----:B------:R-:W-:Y:S01]  /*15af0*/  FADD R11, R20, R11 ;  /* 0x0000000b140b7221 */ /* 0x000fe20000000000 */
[----:B------:R-:W-:Y:S01]  /*15b00*/  FADD R19, R156, R19 ;  /* 0x000000139c137221 */ /* 0x000fe20000000000 */
[----:B------:R-:W-:-:S02]  /*15b10*/  IADD3 R185, R185, 0x1, RZ ;  /* 0x00000001b9b97810 */ /* 0x000fc40007ffe0ff */
[C---:B------:R-:W-:Y:S01]  /*15b20*/  LEA R2, R0.reuse, R3, 0x3 ;  /* 0x0000000300027211 */ /* 0x040fe200078e18ff */
[----:B------:R-:W-:Y:S01]  /*15b30*/  FADD R10, R11, R10 ;  /* 0x0000000a0b0a7221 */ /* 0x000fe20000000000 */
[----:B------:R-:W-:Y:S01]  /*15b40*/  FADD R18, R19, R18 ;  /* 0x0000001213127221 */ /* 0x000fe20000000000 */
[----:B------:R-:W-:Y:S01]  /*15b50*/  VIADD R11, R0, 0x1 ;  /* 0x00000001000b7836 */ /* 0x000fe20000000000 */
[----:B------:R-:W-:Y:S02]  /*15b60*/  ISETP.NE.AND P4, PT, R185, 0x4, PT ;  /* 0x00000004b900780c */ /* 0x000fe40003f85270 */
[----:B------:R-:W-:Y:S01]  /*15b70*/  PRMT R2, RZ, 0x654, R2 ;  /* 0x00000654ff027816 */ /* 0x000fe20000000002 */
[----:B------:R-:W-:Y:S01]  /*15b80*/  FADD R0, R18, R17 ;  /* 0x0000001112007221 */ /* 0x000fe20000000000 */
[----:B------:R-:W-:Y:S01]  /*15b90*/  SEL R17, RZ, 0x1, P4 ;  /* 0x00000001ff117807 */ /* 0x000fe20002000000 */
[----:B------:R-:W-:Y:S01]  /*15ba0*/  FADD R5, R10, R5 ;  /* 0x000000050a057221 */ /* 0x000fe20000000000 */
[----:B------:R-:W-:Y:S01]  /*15bb0*/  ISETP.NE.AND P3, PT, R11, 0x4, PT ;  /* 0x000000040b00780c */ /* 0x000fe20003f65270 */
[----:B------:R-:W-:Y:S01]  /*15bc0*/  FADD R198, R0, R16 ;  /* 0x0000001000c67221 */ /* 0x000fe20000000000 */
[----:B------:R-:W-:Y:S01]  /*15bd0*/  LOP3.LUT R17, R189, R17, RZ, 0x3c, !PT ;  /* 0x00000011bd117212 */ /* 0x000fe200078e3cff */
[----:B------:R-:W-:Y:S01]  /*15be0*/  FADD R199, R5, R4 ;  /* 0x0000000405c77221 */ /* 0x000fe20000000000 */
[----:B------:R-:W-:-:S02]  /*15bf0*/  SEL R10, R185, RZ, P4 ;  /* 0x000000ffb90a7207 */ /* 0x000fc40002000000 */
[----:B------:R-:W-:Y:S01]  /*15c00*/  SEL R11, R11, RZ, P3 ;  /* 0x000000ff0b0b7207 */ /* 0x000fe20001800000 */
[----:B--2---:R-:W-:-:S06]  /*15c10*/  WARPGROUP.ARRIVE ;  /* 0x00000000000079c5 */ /* 0x004fcc0000000000 */
[----:B------:R-:W-:Y:S03]  /*15c20*/  HGMMA.64x256x16.F32.BF16 R24, R152, gdesc[UR4].tnspB, R24, gsb0 ;  /* 0x43e0000498187df0 */ /* 0x000fe60008001818 */
[----:B------:R-:W-:Y:S02]  /*15c30*/  WARPGROUP.DEPBAR.LE gsb0, 0x0 ;  /* 0x00008000000079c5 */ /* 0x000fe40000010000 */
[----:B------:R1:W-:Y:S01]  /*15c40*/  SYNCS.ARRIVE.TRANS64.RED.A1T0 RZ, [R2+URZ], RZ ;  /* 0x000000ff02ff79a7 */ /* 0x0003e2000810043f */
[----:B------:R-:W-:Y:S05]  /*15c50*/  @P2 BRA `(.L_x_31) ;  /* 0x0000000400202947 */ /* 0x000fea0003800000 */
[----:B-----5:R-:W-:Y:S01]  /*15c60*/  ISETP.LT.OR P2, PT, R12, 0x1, !P0 ;  /* 0x000000010c00780c */ /* 0x020fe20004741670 */
[----:B------:R-:W-:-:S12]  /*15c70*/  BSSY B0, `(.L_x_32) ;  /* 0x0000045000007945 */ /* 0x000fd80003800000 */
[----:B------:R-:W-:Y:S05]  /*15c80*/  @P2 BRA `(.L_x_33) ;  /* 0x00000004000c2947 */ /* 0x000fea0003800000 */
[----:B------:R-:W-:Y:S02]  /*15c90*/  ISETP.NE.AND P3, PT, R186, RZ, PT ;  /* 0x000000ffba00720c */ /* 0x000fe40003f65270 */
[----:B------:R-:W-:Y:S02]  /*15ca0*/  LEA R0, R7, R252, 0x3 ;  /* 0x000000fc07007211 */ /* 0x000fe400078e18ff */
[----:B-1----:R-:W-:-:S09]  /*15cb0*/  SHF.L.U32 R2, R13, 0x1f, RZ ;  /* 0x0000001f0d027819 */ /* 0x002fd200000006ff */
.L_x_34:
        /* <DEDUP_REMOVED lines=11> */
.L_x_35:
[----:B------:R-:W-:Y:S01]  /*15d70*/  R2UR UR6, R184 ;  /* 0x00000000b80672ca */ /* 0x000fe200000e0000 */
[----:B------:R-:W-:Y:S01]  /*15d80*/  UMOV UR18, URZ ;  /* 0x0000003f00127c82 */ /* 0x000fe20008000000 */
[----:B------:R-:W-:Y:S01]  /*15d90*/  R2UR UR7, R0 ;  /* 0x00000000000772ca */ /* 0x000fe200000e0000 */
[C---:B-1----:R-:W-:Y:S01]  /*15da0*/  IMAD R0, R7.reuse, 0x10000, R252 ;  /* 0x0001000007007824 */ /* 0x042fe200078e02fc */
[----:B------:R-:W-:Y:S01]  /*15db0*/  UMOV UR20, UR36 ;  /* 0x0000002400147c82 */ /* 0x000fe20008000000 */
[----:B------:R-:W-:Y:S01]  /*15dc0*/  UMOV UR21, UR37 ;  /* 0x0000002500157c82 */ /* 0x000fe20008000000 */
[----:B------:R-:W-:Y:S01]  /*15dd0*/  UMOV UR22, 0x0 ;  /* 0x0000000000167882 */ /* 0x000fe20000000000 */
[----:B------:R-:W-:Y:S01]  /*15de0*/  UMOV UR23, 0x10000000 ;  /* 0x1000000000177882 */ /* 0x000fe20000000000 */
[----:B------:R-:W-:Y:S01]  /*15df0*/  R2UR UR14, R0 ;  /* 0x00000000000e72ca */ /* 0x000fe200000e0000 */
[----:B------:R-:W-:Y:S01]  /*15e00*/  UMOV UR10, 0x40 ;  /* 0x00000040000a7882 */ /* 0x000fe20000000000 */
[----:B------:R-:W-:Y:S01]  /*15e10*/  IADD3 R0, P2, R192, 0x2f0, RZ ;  /* 0x000002f0c0007810 */ /* 0x000fe20007f5e0ff */
[----:B------:R-:W-:Y:S01]  /*15e20*/  UMOV UR12, UR36 ;  /* 0x00000024000c7c82 */ /* 0x000fe20008000000 */
[----:B------:R-:W-:Y:S01]  /*15e30*/  UMOV UR13, UR37 ;  /* 0x00000025000d7c82 */ /* 0x000fe20008000000 */
[----:B------:R-:W-:Y:S01]  /*15e40*/  USHF.L.U32 UR19, UR6, 0x6, URZ ;  /* 0x0000000606137899 */ /* 0x000fe2000800063f */
[----:B------:R-:W-:Y:S01]  /*15e50*/  R2UR UR6, R0 ;  /* 0x00000000000672ca */ /* 0x000fe200000e0000 */
[----:B------:R-:W-:Y:S01]  /*15e60*/  UIADD3 UR17, UR7, 0x50000, URZ ;  /* 0x0005000007117890 */ /* 0x000fe2000fffe03f */
[----:B------:R-:W-:Y:S01]  /*15e70*/  IADD3.X R0, RZ, R193, RZ, P2, !PT ;  /* 0x000000c1ff007210 */ /* 0x000fe200017fe4ff */
[----:B------:R-:W-:Y:S01]  /*15e80*/  UMOV UR26, 0x80 ;  /* 0x00000080001a7882 */ /* 0x000fe20000000000 */
[----:B------:R-:W-:Y:S01]  /*15e90*/  UMOV UR28, UR36 ;  /* 0x00000024001c7c82 */ /* 0x000fe20008000000 */
[----:B------:R-:W-:Y:S01]  /*15ea0*/  UMOV UR29, UR37 ;  /* 0x00000025001d7c82 */ /* 0x000fe20008000000 */
[----:B------:R-:W-:Y:S01]  /*15eb0*/  R2UR UR7, R0 ;  /* 0x00000000000772ca */ /* 0x000fe200000e0000 */
[----:B------:R-:W-:Y:S01]  /*15ec0*/  UIADD3 UR16, UR14, 0x10000, URZ ;  /* 0x000100000e107890 */ /* 0x000fe2000fffe03f */
[----:B------:R-:W-:Y:S01]  /*15ed0*/  IADD3 R7, R7, 0x1, RZ ;  /* 0x0000000107077810 */ /* 0x000fe20007ffe0ff */
[----:B------:R-:W-:Y:S01]  /*15ee0*/  UIADD3 UR8, UR14, 0x12000, URZ ;  /* 0x000120000e087890 */ /* 0x000fe2000fffe03f */
[----:B------:R-:W-:Y:S01]  /*15ef0*/  VIADD R184, R184, 0x1 ;  /* 0x00000001b8b87836 */ /* 0x000fe20000000000 */
[----:B------:R-:W-:Y:S01]  /*15f00*/  UMOV UR9, UR17 ;  /* 0x0000001100097c82 */ /* 0x000fe20008000000 */
[----:B------:R-:W-:Y:S01]  /*15f10*/  UMOV UR11, UR19 ;  /* 0x00000013000b7c82 */ /* 0x000fe20008000000 */
[----:B------:R-:W-:Y:S01]  /*15f20*/  UIADD3 UR24, UR14, 0x14000, URZ ;  /* 0x000140000e187890 */ /* 0x000fe2000fffe03f */
[----:B------:R-:W-:Y:S01]  /*15f30*/  ISETP.NE.AND P2, PT, R7, 0x4, PT ;  /* 0x000000040700780c */ /* 0x000fe20003f45270 */
[----:B------:R-:W-:Y:S01]  /*15f40*/  UMOV UR25, UR17 ;  /* 0x0000001100197c82 */ /* 0x000fe20008000000 */
[----:B------:R-:W-:-:S02]  /*15f50*/  UMOV UR27, UR19 ;  /* 0x00000013001b7c82 */ /* 0x000fc40008000000 */
[----:B------:R-:W-:Y:S01]  /*15f60*/  SEL R0, RZ, 0x1, P2 ;  /* 0x00000001ff007807 */ /* 0x000fe20001000000 */
[----:B------:R1:W-:Y:S01]  /*15f70*/  UTMALDG.4D [UR16], [UR6], desc[UR22] ;  /* 0x00001610060075b4 */ /* 0x0003e20008019000 */
[----:B------:R-:W-:Y:S02]  /*15f80*/  SEL R7, R7, RZ, P2 ;  /* 0x000000ff07077207 */ /* 0x000fe40001000000 */
        /* <DEDUP_REMOVED lines=13> */
[----:B------:R-:W-:Y:S01]  /*16060*/  UMOV UR18, 0x180 ;  /* 0x0000018000127882 */ /* 0x000fe20000000000 */
[----:B--2---:R-:W-:-:S07]  /*16070*/  UIADD3 UR8, UR14, 0x1e000, URZ ;  /* 0x0001e0000e087890 */ /* 0x004fce000fffe03f */
[----:B------:R3:W-:Y:S01]  /*16080*/  UTMALDG.4D [UR16], [UR6], desc[UR22] ;  /* 0x00001610060075b4 */ /* 0x0007e20008019000 */
[----:B------:R-:W-:Y:S02]  /*16090*/  UMOV UR10, 0x1c0 ;  /* 0x000001c0000a7882 */ /* 0x000fe40000000000 */
[----:B------:R3:W-:Y:S02]  /*160a0*/  UTMALDG.4D [UR8], [UR6], desc[UR22] ;  /* 0x00001608060075b4 */ /* 0x0007e40008019000 */
[----:B---3--:R-:W-:Y:S01]  /*160b0*/  NOP ;  /* 0x0000000000007918 */ /* 0x008fe20000000000 */
.L_x_33:
[----:B------:R-:W-:Y:S05]  /*160c0*/  BSYNC B0 ;  /* 0x0000000000007941 */ /* 0x000fea0003800000 */
.L_x_32:
[----:B------:R-:W-:-:S07]  /*160d0*/  IADD3 R12, R12, -0x1, RZ ;  /* 0xffffffff0c0c7810 */ /* 0x000fce0007ffe0ff */
.L_x_31:
[----:B-----5:R-:W-:Y:S01]  /*160e0*/  IADD3 R6, R6, 0x40, RZ ;  /* 0x0000004006067810 */ /* 0x020fe20007ffe0ff */
[----:B------:R-:W-:Y:S01]  /*160f0*/  IMAD.MOV.U32 R4, RZ, RZ, R14 ;  /* 0x000000ffff047224 */ /* 0x000fe200078e000e */
[----:B------:R-:W-:Y:S01]  /*16100*/  MOV R3, R15 ;  /* 0x0000000f00037202 */ /* 0x000fe20000000f00 */
[----:B------:R-:W-:Y:S06]  /*16110*/  @P1 BRA `(.L_x_36) ;  /* 0xffffff4000c01947 */ /* 0x000fec000383ffff */
[----:B------:R-:W-:-:S07]  /*16120*/  MOV R197, R188 ;  /* 0x000000bc00c57202 */ /* 0x000fce0000000f00 */
.L_x_24:
[----:B------:R-:W-:-:S13]  /*16130*/  ISETP.GE.AND P1, PT, R197, 0x1, PT ;  /* 0x00000001c500780c */ /* 0x000fda0003f26270 */
[----:B------:R-:W-:Y:S05]  /*16140*/  @!P1 BRA `(.L_x_37) ;  /* 0x000000c0009c9947 */ /* 0x000fea0003800000 */
[----:B-----5:R-:W-:Y:S01]  /*16150*/  IMAD.MOV.U32 R195, RZ, RZ, R14 ;  /* 0x000000ffffc37224 */ /* 0x020fe200078e000e */
[----:B------:R-:W-:-:S07]  /*16160*/  MOV R194, R15 ;  /* 0x0000000f00c27202 */ /* 0x000fce0000000f00 */
.L_x_51:
[----:B-1----:R-:W-:Y:S02]  /*16170*/  LEA R0, R10, R252, 0x3 ;  /* 0x000000fc0a007211 */ /* 0x002fe400078e18ff */
[----:B------:R-:W-:-:S07]  /*16180*/  SHF.L.U32 R2, R17, 0x1f, RZ ;  /* 0x0000001f11027819 */ /* 0x000fce00000006ff */
.L_x_38:
[----:B-1----:R1:W2:Y:S02]  /*16190*/  SYNCS.PHASECHK.TRANS64.TRYWAIT P1, [R0+URZ+0x50000], R2 ;  /* 0x05000002000075a7 */ /* 0x0022a4000802017f */
[----:B--2---:R-:W-:Y:S05]  /*161a0*/  @!P1 NANOSLEEP.SYNCS 0x989680 ;  /* 0x009896800000995d */ /* 0x004fea0003900000 */
[----:B------:R-:W2:Y:S02]  /*161b0*/  @!P1 SYNCS.PHASECHK.TRANS64 P1, [R0+URZ+0x50000], R2 ;  /* 0x05000002000095a7 */ /* 0x000ea4000802007f */
[----:B--2---:R-:W-:Y:S05]  /*161c0*/  @!P1 BRA `(.L_x_38) ;  /* 0xfffffffc00f09947 */ /* 0x004fea000383ffff */
[----:B------:R-:W-:Y:S05]  /*161d0*/  WARPSYNC.ALL ;  /* 0x0000000000007948 */ /* 0x000fea0003800000 */
[----:B------:R-:W2:Y:S04]  /*161e0*/  LDL.64 R18, [R1+0x208] ;  /* 0x0002080001127983 */ /* 0x000ea80000100a00 */
[----:B------:R-:W3:Y:S01]  /*161f0*/  LDL.64 R14, [R1+0x200] ;  /* 0x00020000010e7983 */ /* 0x000ee20000100a00 */
[----:B-1----:R-:W-:Y:S01]  /*16200*/  IMAD R2, R10, 0x1000, R200 ;  /* 0x000010000a027824 */ /* 0x002fe200078e02c8 */
[----:B------:R-:W-:Y:S01]  /*16210*/  MOV R3, 0x40000040 ;  /* 0x4000004000037802 */ /* 0x000fe20000000f00 */
[----:B------:R-:W-:Y:S01]  /*16220*/  WARPGROUP.ARRIVE ;  /* 0x00000000000079c5 */ /* 0x000fe20000000000 */
[----:B------:R-:W-:Y:S01]  /*16230*/  IMAD.MOV.U32 R5, RZ, RZ, 0x40000040 ;  /* 0x40000040ff057424 */ /* 0x000fe200078e00ff */
[----:B------:R-:W-:-:S02]  /*16240*/  ISETP.NE.AND P1, PT, R201, RZ, PT ;  /* 0x000000ffc900720c */ /* 0x000fc40003f25270 */
[C---:B------:R-:W-:Y:S02]  /*16250*/  R2UR UR10, R2.reuse ;  /* 0x00000000020a72ca */ /* 0x040fe400000e0000 */
[----:B------:R-:W-:Y:S01]  /*16260*/  R2UR UR11, R3 ;  /* 0x00000000030b72ca */ /* 0x000fe200000e0000 */
[----:B------:R-:W-:Y:S01]  /*16270*/  IMAD.MOV.U32 R3, RZ, RZ, 0x40000040 ;  /* 0x40000040ff037424 */ /* 0x000fe200078e00ff */
[----:B------:R-:W-:Y:S02]  /*16280*/  IADD3 R4, R2, 0x2, RZ ;  /* 0x0000000202047810 */ /* 0x000fe40007ffe0ff */
[----:B------:R-:W-:Y:S02]  /*16290*/  R2UR UR15, R5 ;  /* 0x00000000050f72ca */ /* 0x000fe400000e0000 */
[----:B------:R-:W-:Y:S02]  /*162a0*/  R2UR UR14, R4 ;  /* 0x00000000040e72ca */ /* 0x000fe400000e0000 */
[----:B------:R-:W-:-:S02]  /*162b0*/  IADD3 R4, R2, 0x4, RZ ;  /* 0x0000000402047810 */ /* 0x000fc40007ffe0ff */
[----:B------:R-:W-:Y:S02]  /*162c0*/  MOV R5, 0x40000040 ;  /* 0x4000004000057802 */ /* 0x000fe40000000f00 */
[----:B------:R-:W-:Y:S02]  /*162d0*/  R2UR UR7, R3 ;  /* 0x00000000030772ca */ /* 0x000fe400000e0000 */
[----:B--2---:R-:W-:Y:S02]  /*162e0*/  R2UR UR8, R18 ;  /* 0x00000000120872ca */ /* 0x004fe400000e0000 */
[----:B------:R-:W-:Y:S02]  /*162f0*/  R2UR UR9, R19 ;  /* 0x00000000130972ca */ /* 0x000fe400000e0000 */
[----:B---3--:R-:W-:Y:S02]  /*16300*/  R2UR UR12, R14 ;  /* 0x000000000e0c72ca */ /* 0x008fe400000e0000 */
[----:B------:R-:W-:-:S09]  /*16310*/  R2UR UR13, R15 ;  /* 0x000000000f0d72ca */ /* 0x000fd200000e0000 */
[----:B------:R-:W-:Y:S01]  /*16320*/  HGMMA.64x64x16.F32.BF16 R152, gdesc[UR8], RZ, !UPT, gsb0 ;  /* 0x00e00000089879f0 */ /* 0x000fe2000c0018ff */
[----:B------:R-:W-:Y:S01]  /*16330*/  R2UR UR10, R4 ;  /* 0x00000000040a72ca */ /* 0x000fe200000e0000 */
[----:B------:R-:W-:Y:S01]  /*16340*/  VIADD R4, R2, 0x6 ;  /* 0x0000000602047836 */ /* 0x000fe20000000000 */
[----:B------:R-:W-:Y:S02]  /*16350*/  R2UR UR11, R5 ;  /* 0x00000000050b72ca */ /* 0x000fe400000e0000 */
[----:B------:R-:W-:Y:S02]  /*16360*/  R2UR UR8, R250 ;  /* 0x00000000fa0872ca */ /* 0x000fe400000e0000 */
[----:B------:R-:W-:Y:S02]  /*16370*/  R2UR UR9, R251 ;  /* 0x00000000fb0972ca */ /* 0x000fe400000e0000 */
[----:B------:R-:W-:Y:S01]  /*16380*/  MOV R5, 0x40000040 ;  /* 0x4000004000057802 */ /* 0x000fe20000000f00 */
[----:B------:R-:W-:-:S02]  /*16390*/  WARPGROUP.DEPBAR.LE gsb0, 0x0 ;  /* 0x00008000000079c5 */ /* 0x000fc40000010000 */
[----:B------:R-:W-:-:S06]  /*163a0*/  WARPGROUP.ARRIVE ;  /* 0x00000000000079c5 */ /* 0x000fcc0000000000 */
[----:B------:R-:W-:Y:S03]  /*163b0*/  HGMMA.64x64x16.F32.BF16 R152, gdesc[UR12], R152, gsb0 ;  /* 0x00e000000c9879f0 */ /* 0x000fe60008001898 */
[----:B------:R-:W-:Y:S02]  /*163c0*/  WARPGROUP.DEPBAR.LE gsb0, 0x0 ;  /* 0x00008000000079c5 */ /* 0x000fe40000010000 */
[----:B------:R-:W-:-:S06]  /*163d0*/  WARPGROUP.ARRIVE ;  /* 0x00000000000079c5 */ /* 0x000fcc0000000000 */
[----:B------:R-:W-:Y:S01]  /*163e0*/  HGMMA.64x64x16.F32.BF16 R152, gdesc[UR8], R152, gsb0 ;  /* 0x00e00000089879f0 */ /* 0x000fe20008001898 */
[----:B------:R-:W-:Y:S02]  /*163f0*/  R2UR UR10, R4 ;  /* 0x00000000040a72ca */ /* 0x000fe400000e0000 */
[----:B------:R-:W-:Y:S01]  /*16400*/  R2UR UR11, R5 ;  /* 0x00000000050b72ca */ /* 0x000fe200000e0000 */
[----:B------:R-:W-:Y:S01]  /*16410*/  IMAD.MOV.U32 R5, RZ, RZ, 0x40000040 ;  /* 0x40000040ff057424 */ /* 0x000fe200078e00ff */
[----:B------:R-:W-:Y:S02]  /*16420*/  R2UR UR8, R248 ;  /* 0x00000000f80872ca */ /* 0x000fe400000e0000 */
[----:B------:R-:W-:Y:S02]  /*16430*/  R2UR UR9, R249 ;  /* 0x00000000f90972ca */ /* 0x000fe400000e0000 */
[----:B------:R-:W-:Y:S01]  /*16440*/  IADD3 R4, R2, 0x200, RZ ;  /* 0x0000020002047810 */ /* 0x000fe20007ffe0ff */
[----:B------:R-:W-:-:S02]  /*16450*/  WARPGROUP.DEPBAR.LE gsb0, 0x0 ;  /* 0x00008000000079c5 */ /* 0x000fc40000010000 */
[----:B------:R-:W-:-:S08]  /*16460*/  WARPGROUP.ARRIVE ;  /* 0x00000000000079c5 */ /* 0x000fd00000000000 */
[----:B------:R-:W-:Y:S01]  /*16470*/  HGMMA.64x64x16.F32.BF16 R152, gdesc[UR8], R152, gsb0 ;  /* 0x00e00000089879f0 */ /* 0x000fe20008001898 */
[----:B------:R-:W-:Y:S02]  /*16480*/  R2UR UR10, R4 ;  /* 0x00000000040a72ca */ /* 0x000fe400000e0000 */
[----:B------:R-:W-:Y:S02]  /*16490*/  R2UR UR11, R5 ;  /* 0x00000000050b72ca */ /* 0x000fe400000e0000 */
[----:B------:R-:W-:Y:S02]  /*164a0*/  R2UR UR8, R246 ;  /* 0x00000000f60872ca */ /* 0x000fe400000e0000 */
[----:B------:R-:W-:Y:S02]  /*164b0*/  R2UR UR9, R247 ;  /* 0x00000000f70972ca */ /* 0x000fe400000e0000 */
[----:B------:R-:W-:Y:S02]  /*164c0*/  IADD3 R4, R2, 0x202, RZ ;  /* 0x0000020202047810 */ /* 0x000fe40007ffe0ff */
[----:B------:R-:W-:Y:S01]  /*164d0*/  MOV R5, 0x40000040 ;  /* 0x4000004000057802 */ /* 0x000fe20000000f00 */
[----:B------:R-:W-:-:S02]  /*164e0*/  WARPGROUP.DEPBAR.LE gsb0, 0x0 ;  /* 0x00008000000079c5 */ /* 0x000fc40000010000 */
[----:B------:R-:W-:-:S06]  /*164f0*/  WARPGROUP.ARRIVE ;  /* 0x00000000000079c5 */ /* 0x000fcc0000000000 */
[----:B------:R-:W-:Y:S01]  /*16500*/  HGMMA.64x64x16.F32.BF16 R152, gdesc[UR8], R152, gsb0 ;  /* 0x00e00000089879f0 */ /* 0x000fe20008001898 */
[----:B------:R-:W-:Y:S01]  /*16510*/  R2UR UR10, R4 ;  /* 0x00000000040a72ca */ /* 0x000fe200000e0000 */
[----:B------:R-:W-:Y:S01]  /*16520*/  VIADD R4, R2, 0x204 ;  /* 0x0000020402047836 */ /* 0x000fe20000000000 */
[----:B------:R-:W-:Y:S02]  /*16530*/  R2UR UR11, R5 ;  /* 0x00000000050b72ca */ /* 0x000fe400000e0000 */
[----:B------:R-:W-:Y:S02]  /*16540*/  R2UR UR8, R244 ;  /* 0x00000000f40872ca */ /* 0x000fe400000e0000 */
[----:B------:R-:W-:Y:S02]  /*16550*/  R2UR UR9, R245 ;  /* 0x00000000f50972ca */ /* 0x000fe400000e0000 */
[----:B------:R-:W-:Y:S01]  /*16560*/  MOV R5, 0x40000040 ;  /* 0x4000004000057802 */ /* 0x000fe20000000f00 */
[----:B------:R-:W-:-:S02]  /*16570*/  WARPGROUP.DEPBAR.LE gsb0, 0x0 ;  /* 0x00008000000079c5 */ /* 0x000fc40000010000 */
[----:B------:R-:W-:-:S08]  /*16580*/  WARPGROUP.ARRIVE ;  /* 0x00000000000079c5 */ /* 0x000fd00000000000 */
        /* <DEDUP_REMOVED lines=190> */
[----:B------:R-:W-:Y:S01]  /*17170*/  R2UR UR10, R4 ;  /* 0x00000000040a72ca */ /* 0x000fe200000e0000 */
[----:B------:R-:W-:Y:S01]  /*17180*/  UMOV UR8, UR56 ;  /* 0x0000003800087c82 */ /* 0x000fe20008000000 */
[----:B------:R-:W-:Y:S01]  /*17190*/  R2UR UR11, R5 ;  /* 0x00000000050b72ca */ /* 0x000fe200000e0000 */
[----:B------:R-:W-:Y:S01]  /*171a0*/  UMOV UR9, UR57 ;  /* 0x0000003900097c82 */ /* 0x000fe20008000000 */
[----:B------:R-:W-:Y:S01]  /*171b0*/  IMAD.MOV.U32 R5, RZ, RZ, 0x40000040 ;  /* 0x40000040ff057424 */ /* 0x000fe200078e00ff */
[----:B------:R-:W-:Y:S01]  /*171c0*/  IADD3 R4, R2, 0xe00, RZ ;  /* 0x00000e0002047810 */ /* 0x000fe20007ffe0ff */
[----:B------:R-:W-:Y:S02]  /*171d0*/  WARPGROUP.DEPBAR.LE gsb0, 0x0 ;  /* 0x00008000000079c5 */ /* 0x000fe40000010000 */
[----:B------:R-:W-:-:S07]  /*171e0*/  WARPGROUP.ARRIVE ;  /* 0x00000000000079c5 */ /* 0x000fce0000000000 */
[----:B------:R-:W-:Y:S01]  /*171f0*/  HGMMA.64x64x16.F32.BF16 R152, gdesc[UR8], R152, gsb0 ;  /* 0x00e00000089879f0 */ /* 0x000fe20008001898 */
[----:B------:R-:W-:Y:S01]  /*17200*/  R2UR UR10, R4 ;  /* 0x00000000040a72ca */ /* 0x000fe200000e0000 */
[----:B------:R-:W-:Y:S01]  /*17210*/  UMOV UR8, UR52 ;  /* 0x0000003400087c82 */ /* 0x000fe20008000000 */
[----:B------:R-:W-:Y:S01]  /*17220*/  R2UR UR11, R5 ;  /* 0x00000000050b72ca */ /* 0x000fe200000e0000 */
[----:B------:R-:W-:Y:S01]  /*17230*/  UMOV UR9, UR53 ;  /* 0x0000003500097c82 */ /* 0x000fe20008000000 */
[----:B------:R-:W-:Y:S02]  /*17240*/  IADD3 R4, R2, 0xe02, RZ ;  /* 0x00000e0202047810 */ /* 0x000fe40007ffe0ff */
[----:B------:R-:W-:Y:S01]  /*17250*/  MOV R5, 0x40000040 ;  /* 0x4000004000057802 */ /* 0x000fe20000000f00 */
[----:B------:R-:W-:Y:S02]  /*17260*/  WARPGROUP.DEPBAR.LE gsb0, 0x0 ;  /* 0x00008000000079c5 */ /* 0x000fe40000010000 */
[----:B------:R-:W-:-:S06]  /*17270*/  WARPGROUP.ARRIVE ;  /* 0x00000000000079c5 */ /* 0x000fcc0000000000 */
[----:B------:R-:W-:Y:S01]  /*17280*/  HGMMA.64x64x16.F32.BF16 R152, gdesc[UR8], R152, gsb0 ;  /* 0x00e00000089879f0 */ /* 0x000fe20008001898 */
[----:B------:R-:W-:Y:S01]  /*17290*/  R2UR UR10, R4 ;  /* 0x00000000040a72ca */ /* 0x000fe200000e0000 */
[----:B------:R-:W-:Y:S01]  /*172a0*/  UMOV UR8, UR48 ;  /* 0x0000003000087c82 */ /* 0x000fe20008000000 */
[----:B------:R-:W-:Y:S01]  /*172b0*/  R2UR UR11, R5 ;  /* 0x00000000050b72ca */ /* 0x000fe200000e0000 */
[----:B------:R-:W-:Y:S01]  /*172c0*/  UMOV UR9, UR49 ;  /* 0x0000003100097c82 */ /* 0x000fe20008000000 */
[C---:B------:R-:W-:Y:S01]  /*172d0*/  VIADD R4, R2.reuse, 0xe04 ;  /* 0x00000e0402047836 */ /* 0x040fe20000000000 */
[----:B------:R-:W-:Y:S02]  /*172e0*/  MOV R5, 0x40000040 ;  /* 0x4000004000057802 */ /* 0x000fe40000000f00 */
[----:B------:R-:W-:-:S04]  /*172f0*/  IADD3 R2, R2, 0xe06, RZ ;  /* 0x00000e0602027810 */ /* 0x000fc80007ffe0ff */
[----:B------:R-:W-:Y:S01]  /*17300*/  R2UR UR6, R2 ;  /* 0x00000000020672ca */ /* 0x000fe200000e0000 */
[----:B------:R-:W-:Y:S02]  /*17310*/  WARPGROUP.DEPBAR.LE gsb0, 0x0 ;  /* 0x00008000000079c5 */ /* 0x000fe40000010000 */
[----:B------:R-:W-:-:S06]  /*17320*/  WARPGROUP.ARRIVE ;  /* 0x00000000000079c5 */ /* 0x000fcc0000000000 */
[----:B------:R-:W-:Y:S01]  /*17330*/  HGMMA.64x64x16.F32.BF16 R152, gdesc[UR8], R152, gsb0 ;  /* 0x00e00000089879f0 */ /* 0x000fe20008001898 */
[----:B------:R-:W-:Y:S01]  /*17340*/  R2UR UR10, R4 ;  /* 0x00000000040a72ca */ /* 0x000fe200000e0000 */
[----:B------:R-:W-:Y:S01]  /*17350*/  UMOV UR8, UR44 ;  /* 0x0000002c00087c82 */ /* 0x000fe20008000000 */
[----:B------:R-:W-:Y:S01]  /*17360*/  R2UR UR11, R5 ;  /* 0x00000000050b72ca */ /* 0x000fe200000e0000 */
[----:B------:R-:W-:Y:S01]  /*17370*/  UMOV UR9, UR45 ;  /* 0x0000002d00097c82 */ /* 0x000fe20008000000 */
[----:B------:R-:W-:Y:S02]  /*17380*/  WARPGROUP.DEPBAR.LE gsb0, 0x0 ;  /* 0x00008000000079c5 */ /* 0x000fe40000010000 */
[----:B------:R-:W-:-:S09]  /*17390*/  WARPGROUP.ARRIVE ;  /* 0x00000000000079c5 */ /* 0x000fd20000000000 */
[----:B------:R-:W-:Y:S03]  /*173a0*/  HGMMA.64x64x16.F32.BF16 R152, gdesc[UR8], R152, gsb0 ;  /* 0x00e00000089879f0 */ /* 0x000fe60008001898 */
[----:B------:R-:W-:Y:S02]  /*173b0*/  WARPGROUP.DEPBAR.LE gsb0, 0x0 ;  /* 0x00008000000079c5 */ /* 0x000fe40000010000 */
[----:B------:R-:W-:-:S06]  /*173c0*/  WARPGROUP.ARRIVE ;  /* 0x00000000000079c5 */ /* 0x000fcc0000000000 */
[----:B------:R-:W-:Y:S03]  /*173d0*/  HGMMA.64x64x16.F32.BF16 R152, gdesc[UR4], R152, gsb0 ;  /* 0x00e00000049879f0 */ /* 0x000fe60008001898 */
[----:B------:R-:W-:Y:S02]  /*173e0*/  WARPGROUP.DEPBAR.LE gsb0, 0x0 ;  /* 0x00008000000079c5 */ /* 0x000fe40000010000 */
[----:B------:R-:W-:Y:S05]  /*173f0*/  @P1 BRA `(.L_x_39) ;  /* 0x0000000400241947 */ /* 0x000fea0003800000 */
[----:B------:R-:W-:Y:S01]  /*17400*/  ISETP.LT.OR P2, PT, R12, 0x1, !P0 ;  /* 0x000000010c00780c */ /* 0x000fe20004741670 */
[----:B------:R-:W-:-:S12]  /*17410*/  BSSY B0, `(.L_x_40) ;  /* 0x0000046000007945 */ /* 0x000fd80003800000 */
[----:B------:R-:W-:Y:S05]  /*17420*/  @P2 BRA `(.L_x_41) ;  /* 0x0000000400102947 */ /* 0x000fea0003800000 */
[----:B------:R-:W-:Y:S02]  /*17430*/  ISETP.NE.AND P3, PT, R186, RZ, PT ;  /* 0x000000ffba00720c */ /* 0x000fe40003f65270 */
[----:B------:R-:W-:Y:S02]  /*17440*/  LEA R0, R7, R252, 0x3 ;  /* 0x000000fc07007211 */ /* 0x000fe400078e18ff */
[----:B------:R-:W-:-:S09]  /*17450*/  SHF.L.U32 R2, R13, 0x1f, RZ ;  /* 0x0000001f0d027819 */ /* 0x000fd200000006ff */
.L_x_42:
        /* <DEDUP_REMOVED lines=8> */
[----:B--2---:R-:W-:-:S04]  /*174e0*/  LOP3.LUT R3, R3, 0x1f, RZ, 0xc0, !PT ;  /* 0x0000001f03037812 */ /* 0x004fc800078ec0ff */
[----:B------:R-:W-:-:S13]  /*174f0*/  ISETP.NE.AND P2, PT, R3, RZ, PT ;  /* 0x000000ff0300720c */ /* 0x000fda0003f45270 */
[----:B---3--:R-:W-:Y:S05]  /*17500*/  @!P2 BRA `(.L_x_43) ;  /* 0x000000000004a947 */ /* 0x008fea0003800000 */
[----:B------:R-:W-:Y:S01]  /*17510*/  BPT.TRAP 0x1 ;  /* 0x000000040000795c */ /* 0x000fe20000300000 */
.L_x_43:
[----:B-1----:R-:W1:Y:S01]  /*17520*/  LDC.64 R2, c[0x0][0x198] ;  /* 0x00006600ff027b82 */ /* 0x002e620000000a00 */
[----:B------:R-:W-:Y:S01]  /*17530*/  R2UR UR6, R184 ;  /* 0x00000000b80672ca */ /* 0x000fe200000e0000 */
[----:B------:R-:W-:Y:S01]  /*17540*/  UMOV UR18, URZ ;  /* 0x0000003f00127c82 */ /* 0x000fe20008000000 */
[----:B------:R-:W-:Y:S01]  /*17550*/  R2UR UR7, R0 ;  /* 0x00000000000772ca */ /* 0x000fe200000e0000 */
[C---:B------:R-:W-:Y:S01]  /*17560*/  IMAD R0, R7.reuse, 0x10000, R252 ;  /* 0x0001000007007824 */ /* 0x040fe200078e02fc */
[----:B------:R-:W-:Y:S01]  /*17570*/  UMOV UR20, UR36 ;  /* 0x0000002400147c82 */ /* 0x000fe20008000000 */
[----:B------:R-:W-:Y:S01]  /*17580*/  UMOV UR21, UR37 ;  /* 0x0000002500157c82 */ /* 0x000fe20008000000 */
[----:B------:R-:W-:Y:S01]  /*17590*/  UMOV UR22, 0x0 ;  /* 0x0000000000167882 */ /* 0x000fe20000000000 */
[----:B------:R-:W-:Y:S01]  /*175a0*/  UMOV UR23, 0x10000000 ;  /* 0x1000000000177882 */ /* 0x000fe20000000000 */
[----:B------:R-:W-:Y:S01]  /*175b0*/  R2UR UR14, R0 ;  /* 0x00000000000e72ca */ /* 0x000fe200000e0000 */
[----:B------:R-:W-:Y:S01]  /*175c0*/  UMOV UR10, 0x40 ;  /* 0x00000040000a7882 */ /* 0x000fe20000000000 */
[----:B------:R-:W-:Y:S01]  /*175d0*/  UMOV UR12, UR36 ;  /* 0x00000024000c7c82 */ /* 0x000fe20008000000 */
[----:B------:R-:W-:Y:S01]  /*175e0*/  UMOV UR13, UR37 ;  /* 0x00000025000d7c82 */ /* 0x000fe20008000000 */
[----:B------:R-:W-:Y:S01]  /*175f0*/  UMOV UR26, 0x80 ;  /* 0x00000080001a7882 */ /* 0x000fe20000000000 */
[----:B------:R-:W-:Y:S01]  /*17600*/  USHF.L.U32 UR19, UR6, 0x6, URZ ;  /* 0x0000000606137899 */ /* 0x000fe2000800063f */
[----:B------:R-:W-:Y:S01]  /*17610*/  IADD3 R7, R7, 0x1, RZ ;  /* 0x0000000107077810 */ /* 0x000fe20007ffe0ff */
[----:B------:R-:W-:Y:S01]  /*17620*/  UIADD3 UR17, UR7, 0x50000, URZ ;  /* 0x0005000007117890 */ /* 0x000fe2000fffe03f */
[----:B------:R-:W-:Y:S01]  /*17630*/  UMOV UR28, UR36 ;  /* 0x00000024001c7c82 */ /* 0x000fe20008000000 */
[----:B------:R-:W-:-:S03]  /*17640*/  UMOV UR29, UR37 ;  /* 0x00000025001d7c82 */ /* 0x000fc60008000000 */
[----:B------:R-:W-:Y:S01]  /*17650*/  UMOV UR11, UR19 ;  /* 0x00000013000b7c82 */ /* 0x000fe20008000000 */
[----:B------:R-:W-:Y:S01]  /*17660*/  UIADD3 UR16, UR14, 0x10000, URZ ;  /* 0x000100000e107890 */ /* 0x000fe2000fffe03f */
[----:B-1----:R-:W-:Y:S01]  /*17670*/  IADD3 R0, P2, R2, 0x1f0, RZ ;  /* 0x000001f002007810 */ /* 0x002fe20007f5e0ff */
[----:B------:R-:W-:Y:S01]  /*17680*/  UIADD3 UR8, UR14, 0x12000, URZ ;  /* 0x000120000e087890 */ /* 0x000fe2000fffe03f */
[----:B------:R-:W-:Y:S02]  /*17690*/  UMOV UR9, UR17 ;  /* 0x0000001100097c82 */ /* 0x000fe40008000000 */
[----:B------:R-:W-:Y:S01]  /*176a0*/  R2UR UR6, R0 ;  /* 0x00000000000672ca */ /* 0x000fe200000e0000 */
[----:B------:R-:W-:Y:S01]  /*176b0*/  UIADD3 UR24, UR14, 0x14000, URZ ;  /* 0x000140000e187890 */ /* 0x000fe2000fffe03f */
[----:B------:R-:W-:Y:S01]  /*176c0*/  IADD3.X R0, RZ, R3, RZ, P2, !PT ;  /* 0x00000003ff007210 */ /* 0x000fe200017fe4ff */
[----:B------:R-:W-:Y:S01]  /*176d0*/  UMOV UR25, UR17 ;  /* 0x0000001100197c82 */ /* 0x000fe20008000000 */
[----:B------:R-:W-:Y:S01]  /*176e0*/  UMOV UR27, UR19 ;  /* 0x00000013001b7c82 */ /* 0x000fe20008000000 */
[----:B------:R-:W-:-:S02]  /*176f0*/  ISETP.NE.AND P2, PT, R7, 0x4, PT ;  /* 0x000000040700780c */ /* 0x000fc40003f45270 */
[----:B------:R-:W-:Y:S02]  /*17700*/  R2UR UR7, R0 ;  /* 0x00000000000772ca */ /* 0x000fe400000e0000 */
[----:B------:R-:W-:Y:S02]  /*17710*/  SEL R0, RZ, 0x1, P2 ;  /* 0x00000001ff007807 */ /* 0x000fe40001000000 */
[----:B------:R-:W-:Y:S02]  /*17720*/  SEL R7, R7, RZ, P2 ;  /* 0x000000ff07077207 */ /* 0x000fe40001000000 */
[----:B------:R-:W-:-:S07]  /*17730*/  LOP3.LUT R13, R13, R0, RZ, 0x3c, !PT ;  /* 0x000000000d0d7212 */ /* 0x000fce00078e3cff */
[----:B------:R1:W-:Y:S01]  /*17740*/  UTMALDG.4D [UR16], [UR6], desc[UR22] ;  /* 0x00001610060075b4 */ /* 0x0003e20008019000 */
        /* <DEDUP_REMOVED lines=18> */
.L_x_41:
[----:B------:R-:W-:Y:S05]  /*17870*/  BSYNC B0 ;  /* 0x0000000000007941 */ /* 0x000fea0003800000 */
.L_x_40:
[----:B------:R-:W-:-:S07]  /*17880*/  VIADD R12, R12, 0xffffffff ;  /* 0xffffffff0c0c7836 */ /* 0x000fce0000000000 */
.L_x_39:
[----:B------:R-:W2:Y:S01]  /*17890*/  LDL R4, [R1+0x214] ;  /* 0x0002140001047983 */ /* 0x000ea20000100800 */
[----:B------:R-:W-:Y:S01]  /*178a0*/  IADD3 R0, R6, 0x1, RZ ;  /* 0x0000000106007810 */ /* 0x000fe20007ffe0ff */
[----:B------:R-:W-:Y:S05]  /*178b0*/  WARPSYNC.ALL ;  /* 0x0000000000007948 */ /* 0x000fea0003800000 */
[----:B------:R1:W-:Y:S01]  /*178c0*/  STL [R1+0x3d4], R59 ;  /* 0x0003d43b01007387 */ /* 0x0003e20000100800 */
[-C--:B------:R-:W-:Y:S01]  /*178d0*/  ISETP.GE.AND P4, PT, R8, R0.reuse, PT ;  /* 0x000000000800720c */ /* 0x080fe20003f86270 */
[----:B------:R-:W3:Y:S01]  /*178e0*/  LDC R3, c[0x0][0x604] ;  /* 0x00018100ff037b82 */ /* 0x000ee20000000800 */
[----:B------:R-:W-:Y:S01]  /*178f0*/  ISETP.GE.AND P2, PT, R9, R0, PT ;  /* 0x000000000900720c */ /* 0x000fe20003f46270 */
[----:B------:R4:W-:Y:S01]  /*17900*/  STL [R1+0x3d0], R62 ;  /* 0x0003d03e01007387 */ /* 0x0009e20000100800 */
[----:B------:R-:W-:-:S02]  /*17910*/  IADD3 R0, R6, 0x8, RZ ;  /* 0x0000000806007810 */ /* 0x000fc40007ffe0ff */
[----:B------:R-:W-:Y:S01]  /*17920*/  FSEL R5, R153, -INF , P4 ;  /* 0xff80000099057808 */ /* 0x000fe20002000000 */
[----:B------:R4:W-:Y:S01]  /*17930*/  STL [R1+0x3cc], R63 ;  /* 0x0003cc3f01007387 */ /* 0x0009e20000100800 */
[-C--:B------:R-:W-:Y:S02]  /*17940*/  ISETP.GE.AND P6, PT, R8, R0.reuse, PT ;  /* 0x000000000800720c */ /* 0x080fe40003fc6270 */
[----:B------:R-:W-:Y:S01]  /*17950*/  ISETP.GE.AND P5, PT, R9, R0, PT ;  /* 0x000000000900720c */ /* 0x000fe20003fa6270 */
[----:B------:R4:W-:Y:S01]  /*17960*/  STL [R1+0x3c8], R66 ;  /* 0x0003c84201007387 */ /* 0x0009e20000100800 */
[----:B------:R-:W-:Y:S01]  /*17970*/  VIADD R0, R6, 0x9 ;  /* 0x0000000906007836 */ /* 0x000fe20000000000 */
[----:B------:R-:W-:Y:S02]  /*17980*/  FSEL R155, R155, -INF , P2 ;  /* 0xff8000009b9b7808 */ /* 0x000fe40001000000 */
[----:B------:R4:W-:Y:S01]  /*17990*/  STL [R1+0x3c4], R67 ;  /* 0x0003c44301007387 */ /* 0x0009e20000100800 */
[----:B------:R-:W-:-:S02]  /*179a0*/  FSEL R156, R156, -INF , P6 ;  /* 0xff8000009c9c7808 */ /* 0x000fc40003000000 */
[-C--:B------:R-:W-:Y:S01]  /*179b0*/  ISETP.GE.AND P3, PT, R8, R0.reuse, PT ;  /* 0x000000000800720c */ /* 0x080fe20003f66270 */
[----:B------:R4:W-:Y:S01]  /*179c0*/  STL [R1+0x3c0], R70 ;  /* 0x0003c04601007387 */ /* 0x0009e20000100800 */
[C---:B------:R-:W-:Y:S02]  /*179d0*/  ISETP.GE.AND P4, PT, R9.reuse, R0, PT ;  /* 0x000000000900720c */ /* 0x040fe40003f86270 */
[----:B------:R-:W-:Y:S01]  /*179e0*/  IADD3 R0, R6, 0x10, RZ ;  /* 0x0000001006007810 */ /* 0x000fe20007ffe0ff */
[----:B------:R3:W-:Y:S01]  /*179f0*/  STL [R1+0x3bc], R71 ;  /* 0x0003bc4701007387 */ /* 0x0007e20000100800 */
[----:B------:R-:W-:Y:S02]  /*17a00*/  FSEL R158, R158, -INF , P5 ;  /* 0xff8000009e9e7808 */ /* 0x000fe40002800000 */
[-C--:B------:R-:W-:Y:S01]  /*17a10*/  ISETP.GE.AND P2, PT, R8, R0.reuse, PT ;  /* 0x000000000800720c */ /* 0x080fe20003f46270 */
[----:B------:R3:W-:Y:S01]  /*17a20*/  STL [R1+0x3b8], R74 ;  /* 0x0003b84a01007387 */ /* 0x0007e20000100800 */
[----:B------:R-:W-:-:S02]  /*17a30*/  ISETP.GE.AND P6, PT, R9, R0, PT ;  /* 0x000000000900720c */ /* 0x000fc40003fc6270 */
[----:B------:R-:W-:Y:S01]  /*17a40*/  IADD3 R0, R6, 0x11, RZ ;  /* 0x0000001106007810 */ /* 0x000fe20007ffe0ff */
[----:B------:R3:W-:Y:S01]  /*17a50*/  STL [R1+0x3b4], R75 ;  /* 0x0003b44b01007387 */ /* 0x0007e20000100800 */
[----:B------:R-:W-:Y:S02]  /*17a60*/  FSEL R157, R157, -INF , P3 ;  /* 0xff8000009d9d7808 */ /* 0x000fe40001800000 */
[-C--:B------:R-:W-:Y:S01]  /*17a70*/  ISETP.GE.AND P5, PT, R8, R0.reuse, PT ;  /* 0x000000000800720c */ /* 0x080fe20003fa6270 */
[----:B------:R3:W-:Y:S01]  /*17a80*/  STL [R1+0x3b0], R78 ;  /* 0x0003b04e01007387 */ /* 0x0007e20000100800 */
[----:B------:R-:W-:Y:S01]  /*17a90*/  ISETP.GE.AND P3, PT, R9, R0, PT ;  /* 0x000000000900720c */ /* 0x000fe20003f66270 */
[----:B------:R-:W-:Y:S01]  /*17aa0*/  VIADD R0, R6, 0x18 ;  /* 0x0000001806007836 */ /* 0x000fe20000000000 */
[----:B------:R-:W-:Y:S01]  /*17ab0*/  FSEL R159, R159, -INF , P4 ;  /* 0xff8000009f9f7808 */ /* 0x000fe20002000000 */
[----:B------:R3:W-:Y:S01]  /*17ac0*/  STL [R1+0x3ac], R79 ;  /* 0x0003ac4f01007387 */ /* 0x0007e20000100800 */
[----:B------:R-:W-:-:S02]  /*17ad0*/  FSEL R160, R160, -INF , P2 ;  /* 0xff800000a0a07808 */ /* 0x000fc40001000000 */
[-C--:B------:R-:W-:Y:S01]  /*17ae0*/  ISETP.GE.AND P4, PT, R8, R0.reuse, PT ;  /* 0x000000000800720c */ /* 0x080fe20003f86270 */
[----:B------:R3:W-:Y:S01]  /*17af0*/  STL [R1+0x3a8], R82 ;  /* 0x0003a85201007387 */ /* 0x0007e20000100800 */
[----:B------:R-:W-:Y:S02]  /*17b00*/  ISETP.GE.AND P2, PT, R9, R0, PT ;  /* 0x000000000900720c */ /* 0x000fe40003f46270 */
[----:B------:R-:W-:Y:S01]  /*17b10*/  IADD3 R0, R6, 0x19, RZ ;  /* 0x0000001906007810 */ /* 0x000fe20007ffe0ff */
[----:B------:R3:W-:Y:S01]  /*17b20*/  STL [R1+0x3a4], R83 ;  /* 0x0003a45301007387 */ /* 0x0007e20000100800 */
[----:B------:R-:W-:Y:S02]  /*17b30*/  FSEL R162, R162, -INF , P6 ;  /* 0xff800000a2a27808 */ /* 0x000fe40003000000 */
[----:B------:R-:W-:Y:S01]  /*17b40*/  FSEL R161, R161, -INF , P5 ;  /* 0xff800000a1a17808 */ /* 0x000fe20002800000 */
[----:B------:R3:W-:Y:S01]  /*17b50*/  STL [R1+0x3a0], R86 ;  /* 0x0003a05601007387 */ /* 0x0007e20000100800 */
[----:B------:R-:W-:-:S02]  /*17b60*/  ISETP.GE.AND P6, PT, R8, R0, PT ;  /* 0x000000000800720c */ /* 0x000fc40003fc6270 */
[----:B------:R-:W-:Y:S01]  /*17b70*/  ISETP.GE.AND P5, PT, R9, R0, PT ;  /* 0x000000000900720c */ /* 0x000fe20003fa6270 */
[----:B------:R3:W-:Y:S01]  /*17b80*/  STL [R1+0x39c], R87 ;  /* 0x00039c5701007387 */ /* 0x0007e20000100800 */
[----:B------:R-:W-:Y:S02]  /*17b90*/  IADD3 R0, R6, 0x20, RZ ;  /* 0x0000002006007810 */ /* 0x000fe40007ffe0ff */
[----:B------:R-:W-:Y:S01]  /*17ba0*/  FSEL R163, R163, -INF , P3 ;  /* 0xff800000a3a37808 */ /* 0x000fe20001800000 */
        /* <DEDUP_REMOVED lines=23> */
[-C--:B------:R-:W-:Y:S02]  /*17d20*/  ISETP.GE.AND P2, PT, R9, R0.reuse, PT ;  /* 0x000000000900720c */ /* 0x080fe40003f46270 */
[----:B------:R-:W-:Y:S01]  /*17d30*/  FSEL R185, R170, -INF , P4 ;  /* 0xff800000aab97808 */ /* 0x000fe20002000000 */
[----:B------:R3:W-:Y:S01]  /*17d40*/  STL [R1+0x378], R106 ;  /* 0x0003786a01007387 */ /* 0x0007e20000100800 */
[----:B------:R-:W-:Y:S01]  /*17d50*/  ISETP.GE.AND P4, PT, R8, R0, PT ;  /* 0x000000000800720c */ /* 0x000fe20003f86270 */
[----:B------:R-:W-:Y:S01]  /*17d60*/  VIADD R0, R6, 0x30 ;  /* 0x0000003006007836 */ /* 0x000fe20000000000 */
[----:B------:R-:W-:Y:S01]  /*17d70*/  FSEL R22, R175, -INF , P2 ;  /* 0xff800000af167808 */ /* 0x000fe20001000000 */
[----:B------:R3:W-:Y:S01]  /*17d80*/  STL [R1+0x374], R107 ;  /* 0x0003746b01007387 */ /* 0x0007e20000100800 */
[----:B------:R-:W-:-:S02]  /*17d90*/  ISETP.GE.AND P2, PT, R8, R6, PT ;  /* 0x000000060800720c */ /* 0x000fc40003f46270 */
[----:B------:R-:W-:Y:S01]  /*17da0*/  FSEL R19, R171, -INF , P6 ;  /* 0xff800000ab137808 */ /* 0x000fe20003000000 */
[----:B------:R3:W-:Y:S01]  /*17db0*/  STL [R1+0x370], R110 ;  /* 0x0003706e01007387 */ /* 0x0007e20000100800 */
[----:B------:R-:W-:Y:S02]  /*17dc0*/  FSEL R188, R172, -INF , P5 ;  /* 0xff800000acbc7808 */ /* 0x000fe40002800000 */
[-C--:B------:R-:W-:Y:S01]  /*17dd0*/  ISETP.GE.AND P6, PT, R8, R0.reuse, PT ;  /* 0x000000000800720c */ /* 0x080fe20003fc6270 */
[----:B------:R3:W-:Y:S01]  /*17de0*/  STL [R1+0x36c], R111 ;  /* 0x00036c6f01007387 */ /* 0x0007e20000100800 */
[----:B------:R-:W-:Y:S02]  /*17df0*/  ISETP.GE.AND P5, PT, R9, R0, PT ;  /* 0x000000000900720c */ /* 0x000fe40003fa6270 */
[----:B------:R-:W-:Y:S01]  /*17e00*/  IADD3 R0, R6, 0x31, RZ ;  /* 0x0000003106007810 */ /* 0x000fe20007ffe0ff */
[----:B------:R3:W-:Y:S01]  /*17e10*/  STL [R1+0x368], R114 ;  /* 0x0003687201007387 */ /* 0x0007e20000100800 */
[----:B------:R-:W-:-:S02]  /*17e20*/  FSEL R152, R152, -INF , P2 ;  /* 0xff80000098987808 */ /* 0x000fc40001000000 */
[----:B------:R-:W-:Y:S01]  /*17e30*/  FSEL R189, R174, -INF , P3 ;  /* 0xff800000aebd7808 */ /* 0x000fe20001800000 */
[----:B------:R3:W-:Y:S01]  /*17e40*/  STL [R1+0x364], R115 ;  /* 0x0003647301007387 */ /* 0x0007e20000100800 */
[----:B------:R-:W-:Y:S02]  /*17e50*/  FSEL R23, R173, -INF , P4 ;  /* 0xff800000ad177808 */ /* 0x000fe40002000000 */
[-C--:B------:R-:W-:Y:S01]  /*17e60*/  ISETP.GE.AND P3, PT, R8, R0.reuse, PT ;  /* 0x000000000800720c */ /* 0x080fe20003f66270 */
[----:B------:R3:W-:Y:S01]  /*17e70*/  STL [R1+0x360], R118 ;  /* 0x0003607601007387 */ /* 0x0007e20000100800 */
[----:B------:R-:W-:Y:S02]  /*17e80*/  ISETP.GE.AND P4, PT, R9, R0, PT ;  /* 0x000000000900720c */ /* 0x000fe40003f86270 */
[----:B------:R-:W-:Y:S01]  /*17e90*/  FMNMX R2, R152, R195, !PT ;  /* 0x000000c398027209 */ /* 0x000fe20007800000 */
[----:B------:R3:W-:Y:S01]  /*17ea0*/  STL [R1+0x35c], R119 ;  /* 0x00035c7701007387 */ /* 0x0007e20000100800 */
[----:B------:R-:W-:-:S02]  /*17eb0*/  IADD3 R0, R6, 0x38, RZ ;  /* 0x0000003806007810 */ /* 0x000fc40007ffe0ff */
[----:B------:R-:W-:Y:S01]  /*17ec0*/  FSEL R192, R176, -INF , P6 ;  /* 0xff800000b0c07808 */ /* 0x000fe20003000000 */
[----:B------:R3:W-:Y:S01]  /*17ed0*/  STL [R1+0x358], R122 ;  /* 0x0003587a01007387 */ /* 0x0007e20000100800 */
[----:B------:R-:W-:Y:S02]  /*17ee0*/  ISETP.GE.AND P6, PT, R9, R6, PT ;  /* 0x000000060900720c */ /* 0x000fe40003fc6270 */
[----:B------:R-:W-:Y:S01]  /*17ef0*/  FSEL R193, R178, -INF , P5 ;  /* 0xff800000b2c17808 */ /* 0x000fe20002800000 */
[----:B------:R3:W-:Y:S01]  /*17f00*/  STL [R1+0x354], R123 ;  /* 0x0003547b01007387 */ /* 0x0007e20000100800 */
[----:B------:R-:W-:Y:S02]  /*17f10*/  FMNMX R2, R5, R2, !PT ;  /* 0x0000000205027209 */ /* 0x000fe40007800000 */
[-C--:B------:R-:W-:Y:S01]  /*17f20*/  ISETP.GE.AND P2, PT, R8, R0.reuse, PT ;  /* 0x000000000800720c */ /* 0x080fe20003f46270 */
[----:B------:R3:W-:Y:S01]  /*17f30*/  STL [R1+0x350], R126 ;  /* 0x0003507e01007387 */ /* 0x0007e20000100800 */
[----:B------:R-:W-:Y:S01]  /*17f40*/  ISETP.GE.AND P5, PT, R9, R0, PT ;  /* 0x000000000900720c */ /* 0x000fe20003fa6270 */
[----:B------:R-:W-:Y:S01]  /*17f50*/  VIADD R0, R6, 0x39 ;  /* 0x0000003906007836 */ /* 0x000fe20000000000 */
[----:B------:R-:W-:Y:S01]  /*17f60*/  FSEL R154, R154, -INF , P6 ;  /* 0xff8000009a9a7808 */ /* 0x000fe20003000000 */
[----:B------:R3:W-:Y:S01]  /*17f70*/  STL [R1+0x34c], R127 ;  /* 0x00034c7f01007387 */ /* 0x0007e20000100800 */
[----:B------:R-:W-:-:S02]  /*17f80*/  FMNMX R2, R156, R2, !PT ;  /* 0x000000029c027209 */ /* 0x000fc40007800000 */
[----:B------:R-:W-:Y:S01]  /*17f90*/  FSEL R190, R177, -INF , P3 ;  /* 0xff800000b1be7808 */ /* 0x000fe20001800000 */
[----:B------:R3:W-:Y:S01]  /*17fa0*/  STL [R1+0x348], R130 ;  /* 0x0003488201007387 */ /* 0x0007e20000100800 */
[-C--:B------:R-:W-:Y:S02]  /*17fb0*/  ISETP.GE.AND P3, PT, R8, R0.reuse, PT ;  /* 0x000000000800720c */ /* 0x080fe40003f66270 */
[----:B------:R-:W-:Y:S01]  /*17fc0*/  ISETP.GE.AND P6, PT, R9, R0, PT ;  /* 0x000000000900720c */ /* 0x000fe20003fc6270 */
        /* <DEDUP_REMOVED lines=32> */
[----:B------:R-:W-:Y:S01]  /*181d0*/  FSEL R180, R180, -INF , P2 ;  /* 0xff800000b4b47808 */ /* 0x000fe20001000000 */
[----:B------:R2:W-:Y:S01]  /*181e0*/  STL [R1+0x318], R252 ;  /* 0x000318fc01007387 */ /* 0x0005e20000100800 */
[----:B------:R-:W-:Y:S02]  /*181f0*/  FMNMX R2, R190, R2, !PT ;  /* 0x00000002be027209 */ /* 0x000fe40007800000 */
[----:B------:R-:W-:Y:S01]  /*18200*/  FMNMX R0, R22, R0, !PT ;  /* 0x0000000016007209 */ /* 0x000fe20007800000 */
[----:B------:R2:W-:Y:S01]  /*18210*/  STL [R1+0x314], R251 ;  /* 0x000314fb01007387 */ /* 0x0005e20000100800 */
[----:B------:R-:W-:Y:S02]  /*18220*/  FSEL R181, R181, -INF , P3 ;  /* 0xff800000b5b57808 */ /* 0x000fe40001800000 */
[----:B------:R-:W-:Y:S01]  /*18230*/  FMNMX R14, R180, R2, !PT ;  /* 0x00000002b40e7209 */ /* 0x000fe20007800000 */
[----:B------:R2:W-:Y:S01]  /*18240*/  STL [R1+0x310], R250 ;  /* 0x000310fa01007387 */ /* 0x0005e20000100800 */
[----:B------:R-:W-:-:S02]  /*18250*/  FSEL R191, R179, -INF , P4 ;  /* 0xff800000b3bf7808 */ /* 0x000fc40002000000 */
[----:B------:R-:W-:Y:S01]  /*18260*/  FMNMX R15, R193, R0, !PT ;  /* 0x00000000c10f7209 */ /* 0x000fe20007800000 */
[----:B------:R2:W-:Y:S01]  /*18270*/  STL [R1+0x30c], R249 ;  /* 0x00030cf901007387 */ /* 0x0005e20000100800 */
[----:B------:R-:W-:Y:S02]  /*18280*/  FMNMX R14, R181, R14, !PT ;  /* 0x0000000eb50e7209 */ /* 0x000fe40007800000 */
[----:B------:R-:W-:Y:S01]  /*18290*/  FSEL R182, R182, -INF , P5 ;  /* 0xff800000b6b67808 */ /* 0x000fe20002800000 */
[----:B------:R2:W-:Y:S01]  /*182a0*/  STL [R1+0x308], R248 ;  /* 0x000308f801007387 */ /* 0x0005e20000100800 */
[----:B------:R-:W-:Y:S02]  /*182b0*/  FMNMX R15, R191, R15, !PT ;  /* 0x0000000fbf0f7209 */ /* 0x000fe40007800000 */
[----:B------:R-:W-:Y:S01]  /*182c0*/  FSEL R183, R183, -INF , P6 ;  /* 0xff800000b7b77808 */ /* 0x000fe20003000000 */
[----:B------:R2:W-:Y:S01]  /*182d0*/  STL [R1+0x304], R247 ;  /* 0x000304f701007387 */ /* 0x0005e20000100800 */
[----:B------:R-:W-:-:S02]  /*182e0*/  FMNMX R15, R182, R15, !PT ;  /* 0x0000000fb60f7209 */ /* 0x000fc40007800000 */
[----:B------:R-:W-:Y:S01]  /*182f0*/  IADD3 R10, R10, 0x1, RZ ;  /* 0x000000010a0a7810 */ /* 0x000fe20007ffe0ff */
[----:B------:R2:W-:Y:S01]  /*18300*/  STL [R1+0x300], R246 ;  /* 0x000300f601007387 */ /* 0x0005e20000100800 */
[----:B------:R-:W-:Y:S02]  /*18310*/  FMNMX R15, R183, R15, !PT ;  /* 0x0000000fb70f7209 */ /* 0x000fe40007800000 */
[----:B------:R-:W-:Y:S01]  /*18320*/  ISETP.NE.AND P3, PT, R10, 0x4, PT ;  /* 0x000000040a00780c */ /* 0x000fe20003f65270 */
[----:B------:R2:W-:Y:S03]  /*18330*/  STL [R1+0x2fc], R245 ;  /* 0x0002fcf501007387 */ /* 0x0005e60000100800 */
[----:B------:R-:W-:Y:S01]  /*18340*/  SEL R196, RZ, 0x1, P3 ;  /* 0x00000001ffc47807 */ /* 0x000fe20001800000 */
[----:B------:R2:W-:Y:S03]  /*18350*/  STL [R1+0x2f8], R244 ;  /* 0x0002f8f401007387 */ /* 0x0005e60000100800 */
[----:B------:R-:W-:Y:S01]  /*18360*/  LOP3.LUT R196, R17, R196, RZ, 0x3c, !PT ;  /* 0x000000c411c47212 */ /* 0x000fe200078e3cff */
        /* <DEDUP_REMOVED lines=91> */
[----:B--2---:R-:W2:Y:S04]  /*18920*/  LDL.LU R138, [R1+0x134] ;  /* 0x00013400018a7983 */ /* 0x004ea80000300800 */
        /* <DEDUP_REMOVED lines=24> */
[----:B------:R-:W1:Y:S04]  /*18ab0*/  SHFL.BFLY PT, R0, R14, 0x1, 0x1f ;  /* 0x0c201f000e007f89 */ /* 0x000e6800000e0000 */
[----:B------:R-:W1:Y:S04]  /*18ac0*/  SHFL.BFLY PT, R2, R15, 0x1, 0x1f ;  /* 0x0c201f000f027f89 */ /* 0x000e6800000e0000 */
[----:B------:R-:W2:Y:S04]  /*18ad0*/  LDL.LU R235, [R1+0xc] ;  /* 0x00000c0001eb7983 */ /* 0x000ea80000300800 */
[----:B------:R-:W2:Y:S04]  /*18ae0*/  LDL.LU R234, [R1+0x18] ;  /* 0x0000180001ea7983 */ /* 0x000ea80000300800 */
[----:B------:R-:W2:Y:S04]  /*18af0*/  LDL.LU R233, [R1+0x1c] ;  /* 0x00001c0001e97983 */ /* 0x000ea80000300800 */
[----:B------:R-:W2:Y:S01]  /*18b00*/  LDL.LU R232, [R1+0x28] ;  /* 0x0000280001e87983 */ /* 0x000ea20000300800 */
[----:B-1----:R-:W-:-:S03]  /*18b10*/  FMNMX R14, R14, R0, !PT ;  /* 0x000000000e0e7209 */ /* 0x002fc60007800000 */
[----:B------:R-:W2:Y:S01]  /*18b20*/  LDL.LU R231, [R1+0x2c] ;  /* 0x00002c0001e77983 */ /* 0x000ea20000300800 */
[----:B------:R-:W-:-:S03]  /*18b30*/  FMNMX R15, R15, R2, !PT ;  /* 0x000000020f0f7209 */ /* 0x000fc60007800000 */
[----:B------:R-:W1:Y:S04]  /*18b40*/  SHFL.BFLY PT, R0, R14, 0x2, 0x1f ;  /* 0x0c401f000e007f89 */ /* 0x000e6800000e0000 */
[----:B------:R-:W4:Y:S04]  /*18b50*/  SHFL.BFLY PT, R2, R15, 0x2, 0x1f ;  /* 0x0c401f000f027f89 */ /* 0x000f2800000e0000 */
[----:B------:R-:W2:Y:S04]  /*18b60*/  LDL.LU R230, [R1+0x38] ;  /* 0x0000380001e67983 */ /* 0x000ea80000300800 */
[----:B------:R-:W2:Y:S04]  /*18b70*/  LDL.LU R229, [R1+0x3c] ;  /* 0x00003c0001e57983 */ /* 0x000ea80000300800 */
[----:B------:R-:W2:Y:S04]  /*18b80*/  LDL.LU R228, [R1+0x48] ;  /* 0x0000480001e47983 */ /* 0x000ea80000300800 */
[----:B------:R-:W2:Y:S01]  /*18b90*/  LDL.LU R227, [R1+0x4c] ;  /* 0x00004c0001e37983 */ /* 0x000ea20000300800 */
[----:B-1----:R-:W-:-:S03]  /*18ba0*/  FMNMX R14, R14, R0, !PT ;  /* 0x000000000e0e7209 */ /* 0x002fc60007800000 */
[----:B------:R-:W2:Y:S01]  /*18bb0*/  LDL.LU R226, [R1+0x58] ;  /* 0x0000580001e27983 */ /* 0x000ea20000300800 */
[----:B------:R-:W-:-:S03]  /*18bc0*/  FSETP.NEU.AND P2, PT, R14, -INF , PT ;  /* 0xff8000000e00780b */ /* 0x000fc60003f4d000 */
[----:B------:R-:W2:Y:S01]  /*18bd0*/  LDL.LU R225, [R1+0x5c] ;  /* 0x00005c0001e17983 */ /* 0x000ea20000300800 */
[----:B----4-:R-:W-:Y:S02]  /*18be0*/  FMNMX R15, R15, R2, !PT ;  /* 0x000000020f0f7209 */ /* 0x010fe40007800000 */
[----:B------:R-:W-:Y:S01]  /*18bf0*/  FSEL R16, R14, RZ, P2 ;  /* 0x000000ff0e107208 */ /* 0x000fe20001000000 */
[----:B------:R-:W4:Y:S01]  /*18c00*/  LDL.LU R224, [R1+0x68] ;  /* 0x0000680001e07983 */ /* 0x000f220000300800 */
[----:B------:R-:W-:-:S03]  /*18c10*/  FSETP.NEU.AND P4, PT, R15, -INF , PT ;  /* 0xff8000000f00780b */ /* 0x000fc60003f8d000 */
[----:B------:R-:W-:Y:S01]  /*18c20*/  FADD R2, -R16, R195 ;  /* 0x000000c310027221 */ /* 0x000fe20000000100 */
[----:B------:R-:W4:Y:S01]  /*18c30*/  LDL.LU R223, [R1+0x6c] ;  /* 0x00006c0001df7983 */ /* 0x000f220000300800 */
[----:B------:R-:W-:Y:S02]  /*18c40*/  FSEL R20, R15, RZ, P4 ;  /* 0x000000ff0f147208 */ /* 0x000fe40002000000 */
[-C--:B------:R-:W-:Y:S01]  /*18c50*/  FMUL R2, R2, R3.reuse ;  /* 0x0000000302027220 */ /* 0x080fe20000400000 */
[----:B------:R-:W4:Y:S02]  /*18c60*/  LDL.LU R222, [R1+0x78] ;  /* 0x0000780001de7983 */ /* 0x000f240000300800 */
[----:B------:R-:W-:Y:S02]  /*18c70*/  FADD R0, -R20, R194 ;  /* 0x000000c214007221 */ /* 0x000fe40000000100 */
[----:B------:R-:W4:Y:S01]  /*18c80*/  LDL.LU R221, [R1+0x7c] ;  /* 0x00007c0001dd7983 */ /* 0x000f220000300800 */
[----:B------:R-:W-:Y:S01]  /*18c90*/  FSETP.GEU.AND P2, PT, R2, -126, PT ;  /* 0xc2fc00000200780b */ /* 0x000fe20003f4e000 */
[----:B------:R-:W-:Y:S01]  /*18ca0*/  FMUL R0, R0, R3 ;  /* 0x0000000300007220 */ /* 0x000fe20000400000 */
[C---:B------:R-:W-:Y:S01]  /*18cb0*/  LEA R3, R11.reuse, R4, 0x3 ;  /* 0x000000040b037211 */ /* 0x040fe200078e18ff */
[----:B------:R-:W4:Y:S01]  /*18cc0*/  LDL.LU R220, [R1+0x88] ;  /* 0x0000880001dc7983 */ /* 0x000f220000300800 */
[----:B------:R-:W-:Y:S01]  /*18cd0*/  VIADD R194, R11, 0x1 ;  /* 0x000000010bc27836 */ /* 0x000fe20000000000 */
[----:B------:R-:W-:-:S02]  /*18ce0*/  SEL R179, R10, RZ, P3 ;  /* 0x000000ff0ab37207 */ /* 0x000fc40001800000 */
[----:B------:R-:W4:Y:S01]  /*18cf0*/  LDL.LU R219, [R1+0x8c] ;  /* 0x00008c0001db7983 */ /* 0x000f220000300800 */
[----:B------:R-:W-:-:S03]  /*18d00*/  FSETP.GEU.AND P4, PT, R0, -126, PT ;  /* 0xc2fc00000000780b */ /* 0x000fc60003f8e000 */
[----:B------:R-:W4:Y:S02]  /*18d10*/  LDL.LU R218, [R1+0x98] ;  /* 0x0000980001da7983 */ /* 0x000f240000300800 */
[----:B------:R-:W-:Y:S02]  /*18d20*/  @!P2 FMUL R2, R2, 0.5 ;  /* 0x3f0000000202a820 */ /* 0x000fe40000400000 */
[----:B------:R-:W4:Y:S04]  /*18d30*/  LDL.LU R217, [R1+0x9c] ;  /* 0x00009c0001d97983 */ /* 0x000f280000300800 */
[----:B------:R-:W4:Y:S01]  /*18d40*/  LDL.LU R216, [R1+0xa8] ;  /* 0x0000a80001d87983 */ /* 0x000f220000300800 */
[----:B------:R-:W1:Y:S01]  /*18d50*/  MUFU.EX2 R2, R2 ;  /* 0x0000000200027308 */ /* 0x000e620000000800 */
[----:B------:R-:W-:Y:S01]  /*18d60*/  PRMT R3, RZ, 0x654, R3 ;  /* 0x00000654ff037816 */ /* 0x000fe20000000003 */
[----:B------:R-:W-:Y:S01]  /*18d70*/  @!P4 FMUL R0, R0, 0.5 ;  /* 0x3f0000000000c820 */ /* 0x000fe20000400000 */
[----:B------:R-:W4:Y:S02]  /*18d80*/  LDL.LU R215, [R1+0xac] ;  /* 0x0000ac0001d77983 */ /* 0x000f240000300800 */
[----:B------:R1:W-:Y:S02]  /*18d90*/  SYNCS.ARRIVE.TRANS64.RED.A1T0 RZ, [R3+URZ], RZ ;  /* 0x000000ff03ff79a7 */ /* 0x0003e4000810043f */
[----:B------:R-:W4:Y:S01]  /*18da0*/  LDL.LU R214, [R1+0xb8] ;  /* 0x0000b80001d67983 */ /* 0x000f220000300800 */
[----:B------:R-:W4:Y:S03]  /*18db0*/  MUFU.EX2 R0, R0 ;  /* 0x0000000000007308 */ /* 0x000f260000000800 */
        /* <DEDUP_REMOVED lines=29> */
[----:B-1----:R-:W-:-:S03]  /*18f90*/  @!P2 FMUL R2, R2, R2 ;  /* 0x000000020202a220 */ /* 0x002fc60000400000 */
[----:B------:R-:W4:Y:S04]  /*18fa0*/  LDL.LU R172, [R1+0x1bc] ;  /* 0x0001bc0001ac7983 */ /* 0x000f280000300800 */
[----:B------:R-:W4:Y:S04]  /*18fb0*/  LDL.LU R171, [R1+0x1c8] ;  /* 0x0001c80001ab7983 */ /* 0x000f280000300800 */
[----:B------:R-:W4:Y:S04]  /*18fc0*/  LDL.LU R170, [R1+0x1cc] ;  /* 0x0001cc0001aa7983 */ /* 0x000f280000300800 */
[----:B------:R-:W4:Y:S01]  /*18fd0*/  LDL.LU R169, [R1+0x1d8] ;  /* 0x0001d80001a97983 */ /* 0x000f220000300800 */
[----:B------:R-:W-:-:S03]  /*18fe0*/  FMUL R59, R59, R2 ;  /* 0x000000023b3b7220 */ /* 0x000fc60000400000 */
        /* <DEDUP_REMOVED lines=12> */
[----:B------:R1:W-:Y:S01]  /*190b0*/  STL [R1], R59 ;  /* 0x0000003b01007387 */ /* 0x0003e20000100800 */
[-C--:B------:R-:W-:Y:S01]  /*190c0*/  FMUL R70, R70, R2.reuse ;  /* 0x0000000246467220 */ /* 0x080fe20000400000 */
[-C--:B---3--:R-:W-:Y:S02]  /*190d0*/  FMUL R71, R71, R2.reuse ;  /* 0x0000000247477220 */ /* 0x088fe40000400000 */
[----:B-1----:R-:W3:Y:S04]  /*190e0*/  LDL.LU R59, [R1+0x3d4] ;  /* 0x0003d400013b7983 */ /* 0x002ee80000300800 */
[----:B------:R1:W-:Y:S01]  /*190f0*/  STL [R1+0x4], R62 ;  /* 0x0000043e01007387 */ /* 0x0003e20000100800 */
[-C--:B------:R-:W-:Y:S01]  /*19100*/  FMUL R74, R74, R2.reuse ;  /* 0x000000024a4a7220 */ /* 0x080fe20000400000 */
[----:B------:R-:W-:-:S02]  /*19110*/  FMUL R75, R75, R2 ;  /* 0x000000024b4b7220 */ /* 0x000fc40000400000 */
        /* <DEDUP_REMOVED lines=92> */
[----:B--2---:R-:W-:-:S03]  /*196e0*/  FMUL R138, R138, R2 ;  /* 0x000000028a8a7220 */ /* 0x004fc60000400000 */
[----:B-1----:R-:W2:Y:S04]  /*196f0*/  LDL.LU R123, [R1+0x354] ;  /* 0x00035400017b7983 */ /* 0x002ea80000300800 */
[----:B------:R1:W-:Y:S01]  /*19700*/  STL [R1+0x104], R126 ;  /* 0x0001047e01007387 */ /* 0x0003e20000100800 */
[----:B------:R-:W-:-:S03]  /*19710*/  FMUL R139, R139, R2 ;  /* 0x000000028b8b7220 */ /* 0x000fc60000400000 */
        /* <DEDUP_REMOVED lines=45> */
[----:B-1----:R1:W5:Y:S04]  /*199f0*/  LDL.LU R251, [R1+0x314] ;  /* 0x0003140001fb7983 */ /* 0x0023680000300800 */
[----:B------:R4:W-:Y:S01]  /*19a00*/  STL [R1+0x184], R250 ;  /* 0x000184fa01007387 */ /* 0x0009e20000100800 */
[----:B------:R-:W-:-:S03]  /*19a10*/  FMUL R243, R243, R2 ;  /* 0x00000002f3f37220 */ /* 0x000fc60000400000 */
[----:B----4-:R1:W5:Y:S04]  /*19a20*/  LDL.LU R250, [R1+0x310] ;  /* 0x0003100001fa7983 */ /* 0x0103680000300800 */
        /* <DEDUP_REMOVED lines=21> */
[----:B------:R4:W-:Y:S04]  /*19b80*/  STL [R1+0x1c4], R242 ;  /* 0x0001c4f201007387 */ /* 0x0009e80000100800 */
        /* <DEDUP_REMOVED lines=12> */
[----:B----4-:R-:W4:Y:S01]  /*19c50*/  LDL.LU R236, [R1+0x8] ;  /* 0x0000080001ec7983 */ /* 0x010f220000300800 */
        /* <DEDUP_REMOVED lines=64> */
[----:B------:R-:W-:Y:S01]  /*1a060*/  BSSY B0, `(.L_x_44) ;  /* 0x00000f6000007945 */ /* 0x000fe20003800000 */
        /* <DEDUP_REMOVED lines=114> */
[-C--:B--2---:R-:W-:Y:S01]  /*1a790*/  FMUL R123, R123, R0.reuse ;  /* 0x000000007b7b7220 */ /* 0x084fe20000400000 */
[-C--:B------:R-:W-:Y:S01]  /*1a7a0*/  FMUL R126, R126, R0.reuse ;  /* 0x000000007e7e7220 */ /* 0x080fe20000400000 */
[-C--:B------:R-:W-:Y:S01]  /*1a7b0*/  FMUL R127, R127, R0.reuse ;  /* 0x000000007f7f7220 */ /* 0x080fe20000400000 */
[-C--:B------:R-:W-:Y:S01]  /*1a7c0*/  FMUL R130, R130, R0.reuse ;  /* 0x0000000082827220 */ /* 0x080fe20000400000 */
[----:B----4-:R-:W-:-:S05]  /*1a7d0*/  FMUL R236, R236, R0 ;  /* 0x00000000ecec7220 */ /* 0x010fca0000400000 */
        /* <DEDUP_REMOVED lines=119> */
[----:B------:R-:W-:Y:S01]  /*1af50*/  FMUL R151, R151, R0 ;  /* 0x0000000097977220 */ /* 0x000fe20000400000 */
[----:B--2---:R-:W-:-:S02]  /*1af60*/  LEA R3, R179, R252, 0x3 ;  /* 0x000000fcb3037211 */ /* 0x004fc400078e18ff */
[----:B-1-3--:R-:W-:-:S07]  /*1af70*/  SHF.L.U32 R4, R196, 0x1f, RZ ;  /* 0x0000001fc4047819 */ /* 0x00afce00000006ff */
.L_x_45:
[----:B-1----:R1:W2:Y:S02]  /*1af80*/  SYNCS.PHASECHK.TRANS64.TRYWAIT P3, [R3+URZ+0x50000], R4 ;  /* 0x05000004030075a7 */ /* 0x0022a4000806017f */
[----:B--2---:R-:W-:Y:S05]  /*1af90*/  @!P3 NANOSLEEP.SYNCS 0x989680 ;  /* 0x009896800000b95d */ /* 0x004fea0003900000 */
[----:B------:R-:W2:Y:S02]  /*1afa0*/  @!P3 SYNCS.PHASECHK.TRANS64 P3, [R3+URZ+0x50000], R4 ;  /* 0x050000040300b5a7 */ /* 0x000ea4000806007f */
[----:B--2---:R-:W-:Y:S05]  /*1afb0*/  @!P3 BRA `(.L_x_45) ;  /* 0xfffffffc00f0b947 */ /* 0x004fea000383ffff */
[----:B------:R-:W-:Y:S05]  /*1afc0*/  BSYNC B0 ;  /* 0x0000000000007941 */ /* 0x000fea0003800000 */
.L_x_44:
[----:B------:R-:W2:Y:S01]  /*1afd0*/  LDL R17, [R1+0x210] ;  /* 0x0002100001117983 */ /* 0x000ea20000100800 */
[----:B------:R-:W3:Y:S03]  /*1afe0*/  LDC R195, c[0x0][0x604] ;  /* 0x00018100ffc37b82 */ /* 0x000ee60000000800 */
        /* <DEDUP_REMOVED lines=64> */
[----:B----4-:R-:W4:Y:S04]  /*1b3f0*/  LDL.LU.64 R24, [R1] ;  /* 0x0000000001187983 */ /* 0x010f280000300a00 */
[----:B------:R-:W4:Y:S04]  /*1b400*/  LDL.LU.64 R26, [R1+0x8] ;  /* 0x00000800011a7983 */ /* 0x000f280000300a00 */
        /* <DEDUP_REMOVED lines=61> */
[----:B------:R-:W4:Y:S01]  /*1b7e0*/  LDL.LU.64 R150, [R1+0x1f8] ;  /* 0x0001f80001967983 */ /* 0x000f220000300a00 */
[-C--:B---3--:R-:W-:Y:S01]  /*1b7f0*/  FMUL R16, R16, R195.reuse ;  /* 0x000000c310107220 */ /* 0x088fe20000400000 */
[-C--:B------:R-:W-:Y:S01]  /*1b800*/  FMUL R20, R20, R195.reuse ;  /* 0x000000c314147220 */ /* 0x080fe20000400000 */
[----:B------:R-:W-:Y:S05]  /*1b810*/  WARPSYNC.ALL ;  /* 0x0000000000007948 */ /* 0x000fea0003800000 */
[-CC-:B------:R-:W-:Y:S01]  /*1b820*/  FFMA R10, R152, R195.reuse, -R16.reuse ;  /* 0x000000c3980a7223 */ /* 0x180fe20000000810 */
[-C--:B------:R-:W-:Y:S01]  /*1b830*/  FFMA R5, R5, R195.reuse, -R16 ;  /* 0x000000c305057223 */ /* 0x080fe20000000810 */
[-CC-:B-1----:R-:W-:Y:S01]  /*1b840*/  FFMA R4, R154, R195.reuse, -R20.reuse ;  /* 0x000000c39a047223 */ /* 0x182fe20000000814 */
[----:B------:R-:W-:Y:S01]  /*1b850*/  FFMA R3, R155, R195, -R20 ;  /* 0x000000c39b037223 */ /* 0x000fe20000000814 */
[----:B------:R-:W-:Y:S01]  /*1b860*/  STL [R1+0x9e4], R160 ;  /* 0x0009e4a001007387 */ /* 0x000fe20000100800 */
[----:B------:R-:W-:-:S02]  /*1b870*/  FSETP.GEU.AND P5, PT, R10, -126, PT ;  /* 0xc2fc00000a00780b */ /* 0x000fc40003fae000 */
[----:B------:R-:W-:Y:S01]  /*1b880*/  FSETP.GEU.AND P6, PT, R5, -126, PT ;  /* 0xc2fc00000500780b */ /* 0x000fe20003fce000 */
[----:B------:R-:W-:Y:S01]  /*1b890*/  STL [R1+0x9e0], R161 ;  /* 0x0009e0a101007387 */ /* 0x000fe20000100800 */
[----:B------:R-:W-:Y:S02]  /*1b8a0*/  FSETP.GEU.AND P3, PT, R4, -126, PT ;  /* 0xc2fc00000400780b */ /* 0x000fe40003f6e000 */
[----:B------:R-:W-:Y:S01]  /*1b8b0*/  FSETP.GEU.AND P4, PT, R3, -126, PT ;  /* 0xc2fc00000300780b */ /* 0x000fe20003f8e000 */
[----:B------:R-:W-:Y:S04]  /*1b8c0*/  STL [R1+0x9dc], R162 ;  /* 0x0009dca201007387 */ /* 0x000fe80000100800 */
[----:B------:R-:W-:Y:S02]  /*1b8d0*/  STL [R1+0x9d8], R163 ;  /* 0x0009d8a301007387 */ /* 0x000fe40000100800 */
[----:B------:R-:W-:-:S02]  /*1b8e0*/  @!P5 FMUL R10, R10, 0.5 ;  /* 0x3f0000000a0ad820 */ /* 0x000fc40000400000 */
[----:B------:R-:W-:Y:S01]  /*1b8f0*/  @!P6 FMUL R5, R5, 0.5 ;  /* 0x3f0000000505e820 */ /* 0x000fe20000400000 */
[----:B------:R-:W-:Y:S01]  /*1b900*/  STL [R1+0x9d4], R164 ;  /* 0x0009d4a401007387 */ /* 0x000fe20000100800 */
[----:B------:R-:W-:Y:S01]  /*1b910*/  @!P3 FMUL R4, R4, 0.5 ;  /* 0x3f0000000404b820 */ /* 0x000fe20000400000 */
[----:B------:R1:W3:Y:S01]  /*1b920*/  MUFU.EX2 R178, R10 ;  /* 0x0000000a00b27308 */ /* 0x0002e20000000800 */
[----:B------:R-:W-:Y:S01]  /*1b930*/  @!P4 FMUL R3, R3, 0.5 ;  /* 0x3f0000000303c820 */ /* 0x000fe20000400000 */
[----:B------:R-:W-:Y:S04]  /*1b940*/  STL [R1+0x9d0], R165 ;  /* 0x0009d0a501007387 */ /* 0x000fe80000100800 */
[----:B------:R-:W-:Y:S02]  /*1b950*/  STL [R1+0x9cc], R166 ;  /* 0x0009cca601007387 */ /* 0x000fe40000100800 */
[----:B------:R2:W3:Y:S01]  /*1b960*/  MUFU.EX2 R177, R5 ;  /* 0x0000000500b17308 */ /* 0x0004e20000000800 */
[-CC-:B-1----:R-:W-:Y:S01]  /*1b970*/  FFMA R10, R156, R195.reuse, -R16.reuse ;  /* 0x000000c39c0a7223 */ /* 0x182fe20000000810 */
[----:B------:R-:W-:Y:S04]  /*1b980*/  STL [R1+0x9c8], R18 ;  /* 0x0009c81201007387 */ /* 0x000fe80000100800 */
[----:B------:R-:W-:Y:S02]  /*1b990*/  STL [R1+0x9c4], R187 ;  /* 0x0009c4bb01007387 */ /* 0x000fe40000100800 */
[----:B------:R1:W1:Y:S01]  /*1b9a0*/  MUFU.EX2 R176, R4 ;  /* 0x0000000400b07308 */ /* 0x0002620000000800 */
[-C--:B--2---:R-:W-:Y:S01]  /*1b9b0*/  FFMA R5, R157, R195.reuse, -R16 ;  /* 0x000000c39d057223 */ /* 0x084fe20000000810 */
[----:B---3--:R-:W-:Y:S01]  /*1b9c0*/  @!P5 FMUL R178, R178, R178 ;  /* 0x000000b2b2b2d220 */ /* 0x008fe20000400000 */
[----:B------:R-:W-:Y:S01]  /*1b9d0*/  FSETP.GEU.AND P5, PT, R10, -126, PT ;  /* 0xc2fc00000a00780b */ /* 0x000fe20003fae000 */
[----:B------:R-:W-:Y:S04]  /*1b9e0*/  STL [R1+0x9c0], R21 ;  /* 0x0009c01501007387 */ /* 0x000fe80000100800 */
[----:B------:R2:W3:Y:S01]  /*1b9f0*/  MUFU.EX2 R175, R3 ;  /* 0x0000000300af7308 */ /* 0x0004e20000000800 */
[--C-:B-1----:R-:W-:Y:S01]  /*1ba00*/  FFMA R4, R158, R195, -R20.reuse ;  /* 0x000000c39e047223 */ /* 0x102fe20000000814 */
[----:B------:R-:W-:Y:S01]  /*1ba10*/  @!P6 FMUL R177, R177, R177 ;  /* 0x000000b1b1b1e220 */ /* 0x000fe20000400000 */
[----:B------:R-:W-:Y:S01]  /*1ba20*/  FSETP.GEU.AND P6, PT, R5, -126, PT ;  /* 0xc2fc00000500780b */ /* 0x000fe20003fce000 */
[----:B------:R-:W-:Y:S03]  /*1ba30*/  STL [R1+0x9bc], R185 ;  /* 0x0009bcb901007387 */ /* 0x000fe60000100800 */
[----:B------:R-:W-:Y:S01]  /*1ba40*/  F2FP.BF16.F32.PACK_AB R152, R177, R178 ;  /* 0x000000b2b198723e */ /* 0x000fe200000010ff */
[----:B------:R-:W-:Y:S01]  /*1ba50*/  @!P5 FMUL R10, R10, 0.5 ;  /* 0x3f0000000a0ad820 */ /* 0x000fe20000400000 */
[----:B--2---:R-:W-:Y:S01]  /*1ba60*/  FFMA R3, R159, R195, -R20 ;  /* 0x000000c39f037223 */ /* 0x004fe20000000814 */
[----:B------:R-:W-:Y:S01]  /*1ba70*/  @!P3 FMUL R176, R176, R176 ;  /* 0x000000b0b0b0b220 */ /* 0x000fe20000400000 */
[C---:B------:R-:W-:Y:S01]  /*1ba80*/  FSETP.GEU.AND P3, PT, R4.reuse, -126, PT ;  /* 0xc2fc00000400780b */ /* 0x040fe20003f6e000 */
[----:B------:R-:W1:Y:S01]  /*1ba90*/  MUFU.EX2 R174, R10 ;  /* 0x0000000a00ae7308 */ /* 0x000e620000000800 */
[----:B------:R-:W-:Y:S03]  /*1baa0*/  STL [R1+0x9b8], R19 ;  /* 0x0009b81301007387 */ /* 0x000fe60000100800 */
[----:B------:R-:W-:Y:S01]  /*1bab0*/  @!P6 FMUL R5, R5, 0.5 ;  /* 0x3f0000000505e820 */ /* 0x000fe20000400000 */
[----:B---3--:R-:W-:Y:S01]  /*1bac0*/  @!P4 FMUL R175, R175, R175 ;  /* 0x000000afafafc220 */ /* 0x008fe20000400000 */
[----:B------:R-:W-:Y:S01]  /*1bad0*/  FSETP.GEU.AND P4, PT, R3, -126, PT ;  /* 0xc2fc00000300780b */ /* 0x000fe20003f8e000 */
[----:B------:R-:W-:Y:S01]  /*1bae0*/  STL [R1+0x9b4], R188 ;  /* 0x0009b4bc01007387 */ /* 0x000fe20000100800 */
[----:B------:R2:W3:Y:S02]  /*1baf0*/  MUFU.EX2 R173, R5 ;  /* 0x0000000500ad7308 */ /* 0x0004e40000000800 */
[----:B------:R-:W-:Y:S01]  /*1bb00*/  F2FP.BF16.F32.PACK_AB R153, R175, R176 ;  /* 0x000000b0af99723e */ /* 0x000fe200000010ff */
[----:B------:R-:W-:Y:S01]  /*1bb10*/  STL [R1+0x9b0], R23 ;  /* 0x0009b01701007387 */ /* 0x000fe20000100800 */
[----:B------:R-:W-:-:S03]  /*1bb20*/  @!P3 FMUL R4, R4, 0.5 ;  /* 0x3f0000000404b820 */ /* 0x000fc60000400000 */
[----:B------:R-:W-:Y:S01]  /*1bb30*/  STL [R1+0x9ac], R189 ;  /* 0x0009acbd01007387 */ /* 0x000fe20000100800 */
[----:B------:R3:W3:Y:S01]  /*1bb40*/  MUFU.EX2 R172, R4 ;  /* 0x0000000400ac7308 */ /* 0x0006e20000000800 */
[----:B--2---:R-:W-:Y:S02]  /*1bb50*/  IMAD.MOV.U32 R5, RZ, RZ, 0x40000040 ;  /* 0x40000040ff057424 */ /* 0x004fe400078e00ff */
[----:B-1----:R-:W-:Y:S01]  /*1bb60*/  @!P5 FMUL R174, R174, R174 ;  /* 0x000000aeaeaed220 */ /* 0x002fe20000400000 */
[----:B------:R-:W-:Y:S01]  /*1bb70*/  @!P4 FMUL R3, R3, 0.5 ;  /* 0x3f0000000303c820 */ /* 0x000fe20000400000 */
[----:B------:R-:W-:Y:S01]  /*1bb80*/  STL [R1+0x9a8], R22 ;  /* 0x0009a81601007387 */ /* 0x000fe20000100800 */
[----:B------:R-:W-:Y:S02]  /*1bb90*/  R2UR UR7, R5 ;  /* 0x00000000050772ca */ /* 0x000fe400000e0000 */
[----:B------:R-:W1:Y:S01]  /*1bba0*/  MUFU.EX2 R171, R3 ;  /* 0x0000000300ab7308 */ /* 0x000e620000000800 */
[----:B---3--:R-:W-:Y:S01]  /*1bbb0*/  LEA R4, R179, R17, 0xc ;  /* 0x00000011b3047211 */ /* 0x008fe200078e60ff */
[----:B------:R-:W-:Y:S01]  /*1bbc0*/  @!P6 FMUL R173, R173, R173 ;  /* 0x000000adadade220 */ /* 0x000fe20000400000 */
[----:B------:R-:W-:Y:S02]  /*1bbd0*/  STL [R1+0x55c], R192 ;  /* 0x00055cc001007387 */ /* 0x000fe40000100800 */
[----:B------:R-:W-:-:S02]  /*1bbe0*/  R2UR UR6, R4 ;  /* 0x00000000040672ca */ /* 0x000fc400000e0000 */
[----:B------:R-:W-:Y:S01]  /*1bbf0*/  F2FP.BF16.F32.PACK_AB R154, R173, R174 ;  /* 0x000000aead9a723e */ /* 0x000fe200000010ff */
[----:B------:R-:W-:Y:S01]  /*1bc00*/  STL [R1+0x558], R190 ;  /* 0x000558be01007387 */ /* 0x000fe20000100800 */
[----:B------:R-:W-:-:S03]  /*1bc10*/  @!P3 FMUL R172, R172, R172 ;  /* 0x000000acacacb220 */ /* 0x000fc60000400000 */
[----:B------:R-:W-:Y:S04]  /*1bc20*/  STL [R1+0x554], R180 ;  /* 0x000554b401007387 */ /* 0x000fe80000100800 */
[----:B------:R-:W-:Y:S01]  /*1bc30*/  STL [R1+0x550], R181 ;  /* 0x000550b501007387 */ /* 0x000fe20000100800 */
[----:B-1----:R-:W-:-:S03]  /*1bc40*/  @!P4 FMUL R171, R171, R171 ;  /* 0x000000abababc220 */ /* 0x002fc60000400000 */
[----:B------:R-:W-:Y:S02]  /*1bc50*/  STL [R1+0x54c], R193 ;  /* 0x00054cc101007387 */ /* 0x000fe40000100800 */
[----:B------:R-:W-:Y:S02]  /*1bc60*/  F2FP.BF16.F32.PACK_AB R155, R171, R172 ;  /* 0x000000acab9b723e */ /* 0x000fe400000010ff */
[----:B------:R-:W-:Y:S04]  /*1bc70*/  STL [R1+0x548], R191 ;  /* 0x000548bf01007387 */ /* 0x000fe80000100800 */
[----:B------:R-:W-:Y:S04]  /*1bc80*/  STL [R1+0x544], R182 ;  /* 0x000544b601007387 */ /* 0x000fe80000100800 */
[----:B------:R-:W-:Y:S04]  /*1bc90*/  STL [R1+0x540], R183 ;  /* 0x000540b701007387 */ /* 0x000fe80000100800 */
        /* <DEDUP_REMOVED lines=44> */
[----:B----4-:R-:W-:-:S03]  /*1bf60*/  WARPGROUP.ARRIVE ;  /* 0x00000000000079c5 */ /* 0x010fc60000000000 */
[----:B------:R-:W-:Y:S03]  /*1bf70*/  STL [R1+0x48c], R213 ;  /* 0x00048cd501007387 */ /* 0x000fe60000100800 */
        /* <DEDUP_REMOVED lines=36> */
[----:B------:R4:W-:Y:S01]  /*1c1c0*/  STL [R1+0x580], R179 ;  /* 0x000580b301007387 */ /* 0x0009e20000100800 */
[----:B------:R-:W-:-:S03]  /*1c1d0*/  WARPGROUP.DEPBAR.LE gsb0, 0x0 ;  /* 0x00008000000079c5 */ /* 0x000fc60000010000 */
[----:B------:R-:W-:Y:S01]  /*1c1e0*/  STL.64 [R1], R24 ;  /* 0x0000001801007387 */ /* 0x000fe20000100a00 */
[----:B-1----:R-:W-:Y:S01]  /*1c1f0*/  MOV R2, R150 ;  /* 0x0000009600027202 */ /* 0x002fe20000000f00 */
[----:B------:R-:W-:Y:S01]  /*1c200*/  IMAD.MOV.U32 R3, RZ, RZ, R149 ;  /* 0x000000ffff037224 */ /* 0x000fe200078e0095 */
[----:B--2---:R-:W-:Y:S01]  /*1c210*/  MOV R0, R151 ;  /* 0x0000009700007202 */ /* 0x004fe20000000f00 */
[----:B------:R-:W-:Y:S01]  /*1c220*/  STL.64 [R1+0x8], R26 ;  /* 0x0000081a01007387 */ /* 0x000fe20000100a00 */
[----:B---3--:R-:W-:Y:S01]  /*1c230*/  MOV R6, R148 ;  /* 0x0000009400067202 */ /* 0x008fe20000000f00 */
[----:B------:R-:W-:Y:S01]  /*1c240*/  IMAD.MOV.U32 R8, RZ, RZ, R146 ;  /* 0x000000ffff087224 */ /* 0x000fe200078e0092 */
[----:B------:R-:W-:Y:S01]  /*1c250*/  MOV R7, R147 ;  /* 0x0000009300077202 */ /* 0x000fe20000000f00 */
[----:B------:R-:W-:Y:S01]  /*1c260*/  STL.64 [R1+0x10], R28 ;  /* 0x0000101c01007387 */ /* 0x000fe20000100a00 */
[----:B------:R-:W-:Y:S01]  /*1c270*/  MOV R12, R144 ;  /* 0x00000090000c7202 */ /* 0x000fe20000000f00 */
        /* <DEDUP_REMOVED lines=10> */
[----:B------:R1:W-:Y:S01]  /*1c320*/  STL.64 [R1+0x28], R34 ;  /* 0x0000282201007387 */ /* 0x0003e20000100a00 */
[----:B------:R-:W-:Y:S01]  /*1c330*/  MOV R159, R136 ;  /* 0x00000088009f7202 */ /* 0x000fe20000000f00 */
[----:B------:R-:W-:Y:S01]  /*1c340*/  IMAD.MOV.U32 R168, RZ, RZ, R134 ;  /* 0x000000ffffa87224 */ /* 0x000fe200078e0086 */
[----:B------:R-:W-:Y:S01]  /*1c350*/  MOV R167, R135 ;  /* 0x0000008700a77202 */ /* 0x000fe20000000f00 */
[----:B------:R-:W2:Y:S01]  /*1c360*/  LDL.LU.64 R150, [R1+0xbe8] ;  /* 0x000be80001967983 */ /* 0x000ea20000300a00 */
[----:B------:R-:W-:Y:S01]  /*1c370*/  MOV R170, R132 ;  /* 0x0000008400aa7202 */ /* 0x000fe20000000f00 */
[----:B----4-:R-:W-:Y:S01]  /*1c380*/  IMAD.MOV.U32 R171, RZ, RZ, R131 ;  /* 0x000000ffffab7224 */ /* 0x010fe200078e0083 */
[----:B------:R-:W-:Y:S01]  /*1c390*/  MOV R169, R133 ;  /* 0x0000008500a97202 */ /* 0x000fe20000000f00 */
[----:B------:R-:W2:Y:S01]  /*1c3a0*/  LDL.LU.64 R148, [R1+0xbe0] ;  /* 0x000be00001947983 */ /* 0x000ea20000300a00 */
[----:B------:R-:W-:Y:S01]  /*1c3b0*/  MOV R172, R130 ;  /* 0x0000008200ac7202 */ /* 0x000fe20000000f00 */
[----:B------:R-:W-:Y:S01]  /*1c3c0*/  IMAD.MOV.U32 R174, RZ, RZ, R128 ;  /* 0x000000ffffae7224 */ /* 0x000fe200078e0080 */
        /* <DEDUP_REMOVED lines=122> */
[----:B------:R-:W-:-:S02]  /*1cb70*/  MOV R20, R36 ;  /* 0x0000002400147202 */ /* 0x000fc40000000f00 */
        /* <DEDUP_REMOVED lines=31> */
[----:B------:R-:W2:Y:S01]  /*1cd70*/  LDL.LU.64 R24, [R1+0x9f0] ;  /* 0x0009f00001187983 */ /* 0x000ea20000300a00 */
[----:B------:R-:W-:Y:S01]  /*1cd80*/  VIADD R10, R4, 0x800 ;  /* 0x00000800040a7836 */ /* 0x000fe20000000000 */
[----:B------:R-:W-:-:S04]  /*1cd90*/  MOV R11, 0x40000040 ;  /* 0x40000040000b7802 */ /* 0x000fc80000000f00 */
[----:B------:R-:W-:Y:S02]  /*1cda0*/  R2UR UR6, R10 ;  /* 0x000000000a0672ca */ /* 0x000fe400000e0000 */
[----:B------:R-:W-:Y:S01]  /*1cdb0*/  R2UR UR7, R11 ;  /* 0x000000000b0772ca */ /* 0x000fe200000e0000 */
[----:B--2---:R-:W-:-:S12]  /*1cdc0*/  WARPGROUP.ARRIVE ;  /* 0x00000000000079c5 */ /* 0x004fd80000000000 */
        /* <DEDUP_REMOVED lines=64> */
[----:B------:R-:W-:Y:S04]  /*1d1d0*/  STL.64 [R1+0x7b0], R26 ;  /* 0x0007b01a01007387 */ /* 0x000fe80000100a00 */
[----:B------:R2:W-:Y:S01]  /*1d1e0*/  STL.64 [R1+0x7a8], R24 ;  /* 0x0007a81801007387 */ /* 0x0005e20000100a00 */
[----:B-1----:R-:W-:-:S03]  /*1d1f0*/  MOV R36, R20 ;  /* 0x0000001400247202 */ /* 0x002fc60000000f00 */
[----:B--2---:R-:W2:Y:S04]  /*1d200*/  LDL.LU R24, [R1] ;  /* 0x0000000001187983 */ /* 0x004ea80000300800 */
        /* <DEDUP_REMOVED lines=11> */
[----:B------:R-:W2:Y:S01]  /*1d2c0*/  LDL.LU R34, [R1+0x28] ;  /* 0x0000280001227983 */ /* 0x000ea20000300800 */
[----:B------:R-:W-:-:S03]  /*1d2d0*/  MOV R39, R161 ;  /* 0x000000a100277202 */ /* 0x000fc60000000f00 */
[----:B------:R-:W2:Y:S01]  /*1d2e0*/  LDL.LU R35, [R1+0x2c] ;  /* 0x00002c0001237983 */ /* 0x000ea20000300800 */
[----:B------:R-:W-:-:S03]  /*1d2f0*/  IMAD.MOV.U32 R40, RZ, RZ, R162 ;  /* 0x000000ffff287224 */ /* 0x000fc600078e00a2 */
[----:B------:R-:W3:Y:S01]  /*1d300*/  LDL.LU R20, [R1+0x9ec] ;  /* 0x0009ec0001147983 */ /* 0x000ee20000300800 */
[----:B------:R-:W-:-:S03]  /*1d310*/  MOV R41, R163 ;  /* 0x000000a300297202 */ /* 0x000fc60000000f00 */
[----:B------:R-:W4:Y:S04]  /*1d320*/  LDL.LU R16, [R1+0x9e8] ;  /* 0x0009e80001107983 */ /* 0x000f280000300800 */
[----:B------:R-:W4:Y:S04]  /*1d330*/  LDL.LU R160, [R1+0x9e4] ;  /* 0x0009e40001a07983 */ /* 0x000f280000300800 */
[----:B------:R-:W2:Y:S04]  /*1d340*/  LDL.LU R161, [R1+0x9e0] ;  /* 0x0009e00001a17983 */ /* 0x000ea80000300800 */
[----:B------:R-:W3:Y:S04]  /*1d350*/  LDL.LU R162, [R1+0x9dc] ;  /* 0x0009dc0001a27983 */ /* 0x000ee80000300800 */
[----:B------:R-:W3:Y:S01]  /*1d360*/  LDL.LU R163, [R1+0x9d8] ;  /* 0x0009d80001a37983 */ /* 0x000ee20000300800 */
[----:B------:R-:W-:Y:S01]  /*1d370*/  MOV R42, R164 ;  /* 0x000000a4002a7202 */ /* 0x000fe20000000f00 */
[----:B------:R-:W-:Y:S01]  /*1d380*/  IMAD.MOV.U32 R43, RZ, RZ, R165 ;  /* 0x000000ffff2b7224 */ /* 0x000fe200078e00a5 */
[----:B------:R-:W-:Y:S01]  /*1d390*/  MOV R44, R166 ;  /* 0x000000a6002c7202 */ /* 0x000fe20000000f00 */
[----:B------:R-:W3:Y:S01]  /*1d3a0*/  LDL.LU R164, [R1+0x9d4] ;  /* 0x0009d40001a47983 */ /* 0x000ee20000300800 */
[----:B------:R-:W-:-:S03]  /*1d3b0*/  MOV R45, R18 ;  /* 0x00000012002d7202 */ /* 0x000fc60000000f00 */
[----:B------:R-:W3:Y:S04]  /*1d3c0*/  LDL.LU R165, [R1+0x9d0] ;  /* 0x0009d00001a57983 */ /* 0x000ee80000300800 */
[----:B------:R-:W3:Y:S04]  /*1d3d0*/  LDL.LU R166, [R1+0x9cc] ;  /* 0x0009cc0001a67983 */ /* 0x000ee80000300800 */
[----:B------:R-:W3:Y:S01]  /*1d3e0*/  LDL.LU R18, [R1+0x9c8] ;  /* 0x0009c80001127983 */ /* 0x000ee20000300800 */
[----:B------:R-:W-:Y:S02]  /*1d3f0*/  MOV R54, R195 ;  /* 0x000000c300367202 */ /* 0x000fe40000000f00 */
[----:B------:R-:W4:Y:S01]  /*1d400*/  LDC R195, c[0x0][0x604] ;  /* 0x00018100ffc37b82 */ /* 0x000f220000000800 */
[----:B------:R-:W-:Y:S01]  /*1d410*/  MOV R149, R3 ;  /* 0x0000000300957202 */ /* 0x000fe20000000f00 */
        /* <DEDUP_REMOVED lines=74> */
[----:B------:R-:W3:Y:S01]  /*1d8c0*/  LDL.LU R187, [R1+0x9c4] ;  /* 0x0009c40001bb7983 */ /* 0x000ee20000300800 */
[----:B------:R-:W-:-:S02]  /*1d8d0*/  MOV R101, R206 ;  /* 0x000000ce00657202 */ /* 0x000fc40000000f00 */
[----:B------:R-:W-:Y:S01]  /*1d8e0*/  MOV R102, R205 ;  /* 0x000000cd00667202 */ /* 0x000fe20000000f00 */
[----:B------:R-:W3:Y:S01]  /*1d8f0*/  LDL.LU R21, [R1+0x9c0] ;  /* 0x0009c00001157983 */ /* 0x000ee20000300800 */
[----:B------:R-:W-:Y:S02]  /*1d900*/  MOV R104, R203 ;  /* 0x000000cb00687202 */ /* 0x000fe40000000f00 */
[----:B------:R-:W-:Y:S01]  /*1d910*/  MOV R105, R202 ;  /* 0x000000ca00697202 */ /* 0x000fe20000000f00 */
[----:B------:R-:W3:Y:S01]  /*1d920*/  LDL.LU R185, [R1+0x9bc] ;  /* 0x0009bc0001b97983 */ /* 0x000ee20000300800 */
[----:B------:R-:W-:Y:S02]  /*1d930*/  MOV R107, R200 ;  /* 0x000000c8006b7202 */ /* 0x000fe40000000f00 */
        /* <DEDUP_REMOVED lines=15> */
[----:B------:R-:W-:Y:S02]  /*1da30*/  MOV R123, R179 ;  /* 0x000000b3007b7202 */ /* 0x000fe40000000f00 */
[----:B------:R-:W-:Y:S02]  /*1da40*/  MOV R125, R177 ;  /* 0x000000b1007d7202 */ /* 0x000fe40000000f00 */
[----:B------:R-:W-:Y:S02]  /*1da50*/  MOV R126, R176 ;  /* 0x000000b0007e7202 */ /* 0x000fe40000000f00 */
[----:B------:R-:W-:-:S02]  /*1da60*/  MOV R128, R174 ;  /* 0x000000ae00807202 */ /* 0x000fc40000000f00 */
[----:B------:R-:W-:Y:S02]  /*1da70*/  MOV R129, R173 ;  /* 0x000000ad00817202 */ /* 0x000fe40000000f00 */
        /* <DEDUP_REMOVED lines=9> */
[----:B------:R-:W-:Y:S01]  /*1db10*/  MOV R150, R2 ;  /* 0x0000000200967202 */ /* 0x000fe20000000f00 */
[-CC-:B----4-:R-:W-:Y:S01]  /*1db20*/  FFMA R11, R160, R195.reuse, -R16.reuse ;  /* 0x000000c3a00b7223 */ /* 0x190fe20000000810 */
[-C--:B--2---:R-:W-:Y:S01]  /*1db30*/  FFMA R10, R161, R195.reuse, -R16 ;  /* 0x000000c3a10a7223 */ /* 0x084fe20000000810 */
[-CC-:B---3--:R-:W-:Y:S01]  /*1db40*/  FFMA R5, R162, R195.reuse, -R20.reuse ;  /* 0x000000c3a2057223 */ /* 0x188fe20000000814 */
[----:B------:R-:W-:-:S02]  /*1db50*/  FFMA R3, R163, R195, -R20 ;  /* 0x000000c3a3037223 */ /* 0x000fc40000000814 */
[----:B------:R-:W-:Y:S02]  /*1db60*/  FSETP.GEU.AND P5, PT, R11, -126, PT ;  /* 0xc2fc00000b00780b */ /* 0x000fe40003fae000 */
[----:B------:R-:W-:Y:S02]  /*1db70*/  FSETP.GEU.AND P6, PT, R10, -126, PT ;  /* 0xc2fc00000a00780b */ /* 0x000fe40003fce000 */
[----:B------:R-:W-:Y:S02]  /*1db80*/  FSETP.GEU.AND P3, PT, R5, -126, PT ;  /* 0xc2fc00000500780b */ /* 0x000fe40003f6e000 */
[----:B------:R-:W-:-:S07]  /*1db90*/  FSETP.GEU.AND P4, PT, R3, -126, PT ;  /* 0xc2fc00000300780b */ /* 0x000fce0003f8e000 */
[----:B------:R-:W-:Y:S02]  /*1dba0*/  @!P5 FMUL R11, R11, 0.5 ;  /* 0x3f0000000b0bd820 */ /* 0x000fe40000400000 */
[----:B------:R-:W-:Y:S02]  /*1dbb0*/  @!P6 FMUL R10, R10, 0.5 ;  /* 0x3f0000000a0ae820 */ /* 0x000fe40000400000 */
[----:B------:R-:W-:Y:S02]  /*1dbc0*/  @!P3 FMUL R5, R5, 0.5 ;  /* 0x3f0000000505b820 */ /* 0x000fe40000400000 */
[----:B------:R-:W-:Y:S01]  /*1dbd0*/  @!P4 FMUL R3, R3, 0.5 ;  /* 0x3f0000000303c820 */ /* 0x000fe20000400000 */
[----:B------:R1:W2:Y:S08]  /*1dbe0*/  MUFU.EX2 R170, R11 ;  /* 0x0000000b00aa7308 */ /* 0x0002b00000000800 */
[----:B------:R3:W4:Y:S08]  /*1dbf0*/  MUFU.EX2 R169, R10 ;  /* 0x0000000a00a97308 */ /* 0x0007300000000800 */
[----:B------:R2:W4:Y:S08]  /*1dc00*/  MUFU.EX2 R168, R5 ;  /* 0x0000000500a87308 */ /* 0x0005300000000800 */
[----:B------:R4:W4:Y:S01]  /*1dc10*/  MUFU.EX2 R167, R3 ;  /* 0x0000000300a77308 */ /* 0x0009220000000800 */
[-CC-:B-1----:R-:W-:Y:S01]  /*1dc20*/  FFMA R11, R164, R195.reuse, -R16.reuse ;  /* 0x000000c3a40b7223 */ /* 0x182fe20000000810 */
[-C--:B---3--:R-:W-:Y:S01]  /*1dc30*/  FFMA R10, R165, R195.reuse, -R16 ;  /* 0x000000c3a50a7223 */ /* 0x088fe20000000810 */
[--C-:B--2---:R-:W-:Y:S01]  /*1dc40*/  FFMA R5, R166, R195, -R20.reuse ;  /* 0x000000c3a6057223 */ /* 0x104fe20000000814 */
[----:B------:R-:W-:Y:S01]  /*1dc50*/  @!P5 FMUL R170, R170, R170 ;  /* 0x000000aaaaaad220 */ /* 0x000fe20000400000 */
[----:B----4-:R-:W-:Y:S01]  /*1dc60*/  @!P6 FMUL R169, R169, R169 ;  /* 0x000000a9a9a9e220 */ /* 0x010fe20000400000 */
[----:B------:R-:W-:Y:S01]  /*1dc70*/  FFMA R3, R18, R195, -R20 ;  /* 0x000000c312037223 */ /* 0x000fe20000000814 */
[----:B------:R-:W-:Y:S01]  /*1dc80*/  @!P3 FMUL R168, R168, R168 ;  /* 0x000000a8a8a8b220 */ /* 0x000fe20000400000 */
[----:B------:R-:W-:-:S02]  /*1dc90*/  FSETP.GEU.AND P5, PT, R11, -126, PT ;  /* 0xc2fc00000b00780b */ /* 0x000fc40003fae000 */
[----:B------:R-:W-:Y:S02]  /*1dca0*/  FSETP.GEU.AND P6, PT, R10, -126, PT ;  /* 0xc2fc00000a00780b */ /* 0x000fe40003fce000 */
[----:B------:R-:W-:Y:S01]  /*1dcb0*/  FSETP.GEU.AND P3, PT, R5, -126, PT ;  /* 0xc2fc00000500780b */ /* 0x000fe20003f6e000 */
[----:B------:R-:W-:Y:S01]  /*1dcc0*/  @!P4 FMUL R167, R167, R167 ;  /* 0x000000a7a7a7c220 */ /* 0x000fe20000400000 */
[----:B------:R-:W-:-:S07]  /*1dcd0*/  FSETP.GEU.AND P4, PT, R3, -126, PT ;  /* 0xc2fc00000300780b */ /* 0x000fce0003f8e000 */
[----:B------:R-:W-:Y:S02]  /*1dce0*/  @!P5 FMUL R11, R11, 0.5 ;  /* 0x3f0000000b0bd820 */ /* 0x000fe40000400000 */
[----:B------:R-:W-:Y:S02]  /*1dcf0*/  @!P6 FMUL R10, R10, 0.5 ;  /* 0x3f0000000a0ae820 */ /* 0x000fe40000400000 */
[----:B------:R-:W-:Y:S02]  /*1dd00*/  @!P3 FMUL R5, R5, 0.5 ;  /* 0x3f0000000505b820 */ /* 0x000fe40000400000 */
[----:B------:R-:W-:Y:S01]  /*1dd10*/  @!P4 FMUL R3, R3, 0.5 ;  /* 0x3f0000000303c820 */ /* 0x000fe20000400000 */
[----:B------:R-:W1:Y:S08]  /*1dd20*/  MUFU.EX2 R166, R11 ;  /* 0x0000000b00a67308 */ /* 0x000e700000000800 */
[----:B------:R2:W3:Y:S08]  /*1dd30*/  MUFU.EX2 R165, R10 ;  /* 0x0000000a00a57308 */ /* 0x0004f00000000800 */
[----:B------:R-:W4:Y:S08]  /*1dd40*/  MUFU.EX2 R164, R5 ;  /* 0x0000000500a47308 */ /* 0x000f300000000800 */
[----:B------:R-:W4:Y:S01]  /*1dd50*/  MUFU.EX2 R163, R3 ;  /* 0x0000000300a37308 */ /* 0x000f220000000800 */
[----:B--2---:R-:W-:-:S02]  /*1dd60*/  IADD3 R10, R4, 0x80, RZ ;  /* 0x00000080040a7810 */ /* 0x004fc40007ffe0ff */
[----:B------:R-:W-:Y:S01]  /*1dd70*/  MOV R11, 0x40000040 ;  /* 0x40000040000b7802 */ /* 0x000fe20000000f00 */
[----:B-1----:R-:W-:Y:S01]  /*1dd80*/  @!P5 FMUL R166, R166, R166 ;  /* 0x000000a6a6a6d220 */ /* 0x002fe20000400000 */
[----:B---3--:R-:W-:Y:S01]  /*1dd90*/  @!P6 FMUL R165, R165, R165 ;  /* 0x000000a5a5a5e220 */ /* 0x008fe20000400000 */
[----:B------:R-:W-:Y:S01]  /*1dda0*/  R2UR UR6, R10 ;  /* 0x000000000a0672ca */ /* 0x000fe200000e0000 */
[----:B----4-:R-:W-:Y:S01]  /*1ddb0*/  @!P3 FMUL R164, R164, R164 ;  /* 0x000000a4a4a4b220 */ /* 0x010fe20000400000 */
[----:B------:R-:W-:Y:S02]  /*1ddc0*/  R2UR UR7, R11 ;  /* 0x000000000b0772ca */ /* 0x000fe400000e0000 */
[----:B------:R-:W-:Y:S01]  /*1ddd0*/  F2FP.BF16.F32.PACK_AB R152, R169, R170 ;  /* 0x000000aaa998723e */ /* 0x000fe200000010ff */
[----:B------:R-:W-:Y:S01]  /*1dde0*/  @!P4 FMUL R163, R163, R163 ;  /* 0x000000a3a3a3c220 */ /* 0x000fe20000400000 */
[----:B------:R-:W-:Y:S02]  /*1ddf0*/  F2FP.BF16.F32.PACK_AB R153, R167, R168 ;  /* 0x000000a8a799723e */ /* 0x000fe400000010ff */
[----:B------:R-:W-:-:S02]  /*1de00*/  F2FP.BF16.F32.PACK_AB R154, R165, R166 ;  /* 0x000000a6a59a723e */ /* 0x000fc400000010ff */
        /* <DEDUP_REMOVED lines=275> */
[-CC-:B------:R-:W-:Y:S01]  /*1ef40*/  FFMA R11, R187, R195.reuse, -R16.reuse ;  /* 0x000000c3bb0b7223 */ /* 0x180fe20000000810 */
[-C--:B------:R-:W-:Y:S01]  /*1ef50*/  FFMA R10, R21, R195.reuse, -R16 ;  /* 0x000000c3150a7223 */ /* 0x080fe20000000810 */
[-CC-:B------:R-:W-:Y:S01]  /*1ef60*/  FFMA R5, R185, R195.reuse, -R20.reuse ;  /* 0x000000c3b9057223 */ /* 0x180fe20000000814 */
        /* <DEDUP_REMOVED lines=9> */
[----:B------:R1:W3:Y:S08]  /*1f000*/  MUFU.EX2 R162, R11 ;  /* 0x0000000b00a27308 */ /* 0x0002f00000000800 */
[----:B------:R4:W3:Y:S08]  /*1f010*/  MUFU.EX2 R161, R10 ;  /* 0x0000000a00a17308 */ /* 0x0008f00000000800 */
[----:B------:R3:W3:Y:S08]  /*1f020*/  MUFU.EX2 R160, R5 ;  /* 0x0000000500a07308 */ /* 0x0006f00000000800 */
[----:B------:R3:W3:Y:S01]  /*1f030*/  MUFU.EX2 R159, R3 ;  /* 0x00000003009f7308 */ /* 0x0006e20000000800 */
[-CC-:B-1----:R-:W-:Y:S01]  /*1f040*/  FFMA R11, R188, R195.reuse, -R16.reuse ;  /* 0x000000c3bc0b7223 */ /* 0x182fe20000000810 */
[-C--:B----4-:R-:W-:Y:S01]  /*1f050*/  FFMA R10, R23, R195.reuse, -R16 ;  /* 0x000000c3170a7223 */ /* 0x090fe20000000810 */
[--C-:B---3--:R-:W-:Y:S01]  /*1f060*/  FFMA R5, R189, R195, -R20.reuse ;  /* 0x000000c3bd057223 */ /* 0x108fe20000000814 */
[----:B------:R-:W-:Y:S01]  /*1f070*/  @!P5 FMUL R162, R162, R162 ;  /* 0x000000a2a2a2d220 */ /* 0x000fe20000400000 */
[----:B------:R-:W-:Y:S01]  /*1f080*/  @!P6 FMUL R161, R161, R161 ;  /* 0x000000a1a1a1e220 */ /* 0x000fe20000400000 */
        /* <DEDUP_REMOVED lines=11> */
[----:B------:R1:W3:Y:S08]  /*1f140*/  MUFU.EX2 R158, R11 ;  /* 0x0000000b009e7308 */ /* 0x0002f00000000800 */
[----:B------:R4:W3:Y:S08]  /*1f150*/  MUFU.EX2 R157, R10 ;  /* 0x0000000a009d7308 */ /* 0x0008f00000000800 */
[----:B------:R-:W3:Y:S08]  /*1f160*/  MUFU.EX2 R156, R5 ;  /* 0x00000005009c7308 */ /* 0x000ef00000000800 */
[----:B------:R-:W3:Y:S01]  /*1f170*/  MUFU.EX2 R23, R3 ;  /* 0x0000000300177308 */ /* 0x000ee20000000800 */
[----:B-1----:R-:W-:Y:S01]  /*1f180*/  IMAD.MOV.U32 R11, RZ, RZ, 0x40000040 ;  /* 0x40000040ff0b7424 */ /* 0x002fe200078e00ff */
[----:B----4-:R-:W-:Y:S01]  /*1f190*/  IADD3 R10, R4, 0x100, RZ ;  /* 0x00000100040a7810 */ /* 0x010fe20007ffe0ff */
[----:B---3--:R-:W-:Y:S01]  /*1f1a0*/  @!P5 FMUL R158, R158, R158 ;  /* 0x0000009e9e9ed220 */ /* 0x008fe20000400000 */
[----:B------:R-:W-:-:S02]  /*1f1b0*/  @!P6 FMUL R157, R157, R157 ;  /* 0x0000009d9d9de220 */ /* 0x000fc40000400000 */
[----:B------:R-:W-:Y:S01]  /*1f1c0*/  R2UR UR6, R10 ;  /* 0x000000000a0672ca */ /* 0x000fe200000e0000 */
[----:B------:R-:W-:Y:S01]  /*1f1d0*/  @!P3 FMUL R156, R156, R156 ;  /* 0x0000009c9c9cb220 */ /* 0x000fe20000400000 */
[----:B------:R-:W-:Y:S02]  /*1f1e0*/  R2UR UR7, R11 ;  /* 0x000000000b0772ca */ /* 0x000fe400000e0000 */
[----:B------:R-:W-:Y:S01]  /*1f1f0*/  F2FP.BF16.F32.PACK_AB R152, R161, R162 ;  /* 0x000000a2a198723e */ /* 0x000fe200000010ff */
[----:B------:R-:W-:Y:S01]  /*1f200*/  @!P4 FMUL R23, R23, R23 ;  /* 0x000000171717c220 */ /* 0x000fe20000400000 */
[----:B------:R-:W-:Y:S02]  /*1f210*/  F2FP.BF16.F32.PACK_AB R153, R159, R160 ;  /* 0x000000a09f99723e */ /* 0x000fe400000010ff */
[----:B------:R-:W-:Y:S02]  /*1f220*/  F2FP.BF16.F32.PACK_AB R154, R157, R158 ;  /* 0x0000009e9d9a723e */ /* 0x000fe400000010ff */
[----:B------:R-:W-:-:S04]  /*1f230*/  F2FP.BF16.F32.PACK_AB R155, R23, R156 ;  /* 0x0000009c179b723e */ /* 0x000fc800000010ff */
[----:B--2---:R-:W-:-:S06]  /*1f240*/  WARPGROUP.ARRIVE ;  /* 0x00000000000079c5 */ /* 0x004fcc0000000000 */
        /* <DEDUP_REMOVED lines=8> */
[----:B------:R-:W-:Y:S01]  /*1f2d0*/  STL.64 [R1+0x30], R36 ;  /* 0x0000302401007387 */ /* 0x000fe20000100a00 */
[----:B------:R-:W-:-:S03]  /*1f2e0*/  IMAD.MOV.U32 R17, RZ, RZ, R150 ;  /* 0x000000ffff117224 */ /* 0x000fc600078e0096 */
[----:B------:R-:W-:Y:S01]  /*1f2f0*/  STL.64 [R1+0x38], R38 ;  /* 0x0000382601007387 */ /* 0x000fe20000100a00 */
[----:B------:R-:W-:-:S03]  /*1f300*/  MOV R3, R151 ;  /* 0x0000009700037202 */ /* 0x000fc60000000f00 */
[----:B------:R-:W-:Y:S01]  /*1f310*/  STL.64 [R1+0x40], R40 ;  /* 0x0000402801007387 */ /* 0x000fe20000100a00 */
[----:B------:R-:W-:-:S03]  /*1f320*/  MOV R19, R148 ;  /* 0x0000009400137202 */ /* 0x000fc60000000f00 */
[----:B------:R-:W-:Y:S01]  /*1f330*/  STL.64 [R1+0x48], R42 ;  /* 0x0000482a01007387 */ /* 0x000fe20000100a00 */
[----:B------:R-:W-:Y:S01]  /*1f340*/  MOV R18, R149 ;  /* 0x0000009500127202 */ /* 0x000fe20000000f00 */
[----:B------:R-:W-:Y:S02]  /*1f350*/  IMAD.MOV.U32 R21, RZ, RZ, R147 ;  /* 0x000000ffff157224 */ /* 0x000fe400078e0093 */
[----:B------:R1:W-:Y:S01]  /*1f360*/  STL.64 [R1+0x50], R44 ;  /* 0x0000502c01007387 */ /* 0x0003e20000100a00 */
        /* <DEDUP_REMOVED lines=149> */
[----:B------:R-:W-:Y:S02]  /*1fcc0*/  MOV R164, R46 ;  /* 0x0000002e00a47202 */ /* 0x000fe40000000f00 */
[----:B------:R-:W-:Y:S01]  /*1fcd0*/  MOV R163, R47 ;  /* 0x0000002f00a37202 */ /* 0x000fe20000000f00 */
        /* <DEDUP_REMOVED lines=14> */
[----:B------:R-:W-:Y:S01]  /*1fdc0*/  IMAD.MOV.U32 R11, RZ, RZ, 0x40000040 ;  /* 0x40000040ff0b7424 */ /* 0x000fe200078e00ff */
[----:B------:R-:W-:-:S04]  /*1fdd0*/  IADD3 R10, R4, 0x900, RZ ;  /* 0x00000900040a7810 */ /* 0x000fc80007ffe0ff */
        /* <DEDUP_REMOVED lines=104> */
[----:B------:R-:W3:Y:S01]  /*20460*/  LDL.LU R168, [R1+0x590] ;  /* 0x0005900001a87983 */ /* 0x000ee20000300800 */
[----:B------:R-:W-:-:S03]  /*20470*/  MOV R55, R172 ;  /* 0x000000ac00377202 */ /* 0x000fc60000000f00 */
[----:B------:R-:W4:Y:S01]  /*20480*/  LDL.LU R167, [R1+0x58c] ;  /* 0x00058c0001a77983 */ /* 0x000f220000300800 */
[----:B------:R-:W-:-:S03]  /*20490*/  MOV R56, R171 ;  /* 0x000000ab00387202 */ /* 0x000fc60000000f00 */
[----:B------:R-:W3:Y:S01]  /*204a0*/  LDL.LU R170, [R1+0x588] ;  /* 0x0005880001aa7983 */ /* 0x000ee20000300800 */
[----:B------:R-:W-:-:S03]  /*204b0*/  IMAD.MOV.U32 R57, RZ, RZ, R174 ;  /* 0x000000ffff397224 */ /* 0x000fc600078e00ae */
[----:B------:R-:W4:Y:S01]  /*204c0*/  LDL.LU R169, [R1+0x584] ;  /* 0x0005840001a97983 */ /* 0x000f220000300800 */
[----:B------:R-:W-:-:S03]  /*204d0*/  MOV R58, R173 ;  /* 0x000000ad003a7202 */ /* 0x000fc60000000f00 */
[----:B------:R1:W5:Y:S01]  /*204e0*/  LDL.LU R179, [R1+0x580] ;  /* 0x0005800001b37983 */ /* 0x0003620000300800 */
        /* <DEDUP_REMOVED lines=17> */
[----:B------:R-:W2:Y:S01]  /*20600*/  LDL.LU R192, [R1+0x55c] ;  /* 0x00055c0001c07983 */ /* 0x000ea20000300800 */
[----:B------:R-:W-:-:S03]  /*20610*/  MOV R68, R191 ;  /* 0x000000bf00447202 */ /* 0x000fc60000000f00 */
[----:B------:R-:W3:Y:S04]  /*20620*/  LDL.LU R190, [R1+0x558] ;  /* 0x0005580001be7983 */ /* 0x000ee80000300800 */
[----:B------:R-:W4:Y:S04]  /*20630*/  LDL.LU R180, [R1+0x554] ;  /* 0x0005540001b47983 */ /* 0x000f280000300800 */
[----:B------:R-:W4:Y:S04]  /*20640*/  LDL.LU R181, [R1+0x550] ;  /* 0x0005500001b57983 */ /* 0x000f280000300800 */
[----:B------:R-:W4:Y:S04]  /*20650*/  LDL.LU R193, [R1+0x54c] ;  /* 0x00054c0001c17983 */ /* 0x000f280000300800 */
[----:B------:R-:W4:Y:S01]  /*20660*/  LDL.LU R191, [R1+0x548] ;  /* 0x0005480001bf7983 */ /* 0x000f220000300800 */
[----:B------:R-:W-:Y:S01]  /*20670*/  IMAD.MOV.U32 R69, RZ, RZ, R182 ;  /* 0x000000ffff457224 */ /* 0x000fe200078e00b6 */
[----:B------:R-:W-:-:S02]  /*20680*/  MOV R70, R183 ;  /* 0x000000b700467202 */ /* 0x000fc40000000f00 */
[----:B------:R-:W4:Y:S04]  /*20690*/  LDL.LU R182, [R1+0x544] ;  /* 0x0005440001b67983 */ /* 0x000f280000300800 */
[----:B------:R-:W4:Y:S01]  /*206a0*/  LDL.LU R183, [R1+0x540] ;  /* 0x0005400001b77983 */ /* 0x000f220000300800 */
[----:B------:R-:W-:Y:S02]  /*206b0*/  IMAD.MOV.U32 R141, RZ, RZ, R195 ;  /* 0x000000ffff8d7224 */ /* 0x000fe400078e00c3 */
[----:B------:R-:W2:Y:S01]  /*206c0*/  LDC R195, c[0x0][0x604] ;  /* 0x00018100ffc37b82 */ /* 0x000ea20000000800 */
[----:B------:R-:W-:Y:S02]  /*206d0*/  MOV R148, R19 ;  /* 0x0000001300947202 */ /* 0x000fe40000000f00 */
[----:B------:R-:W-:Y:S01]  /*206e0*/  MOV R149, R18 ;  /* 0x0000001200957202 */ /* 0x000fe20000000f00 */
[----:B------:R-:W-:Y:S01]  /*206f0*/  IMAD.MOV.U32 R147, RZ, RZ, R21 ;  /* 0x000000ffff937224 */ /* 0x000fe200078e0015 */
[----:B------:R-:W-:-:S02]  /*20700*/  MOV R146, R22 ;  /* 0x0000001600927202 */ /* 0x000fc40000000f00 */
        /* <DEDUP_REMOVED lines=129> */
[----:B--2---:R-:W-:-:S03]  /*20f20*/  FFMA R19, R192, R195, -R16 ;  /* 0x000000c3c0137223 */ /* 0x004fc60000000810 */
[----:B------:R1:W5:Y:S01]  /*20f30*/  LDL.LU R204, [R1+0x468] ;  /* 0x0004680001cc7983 */ /* 0x0003620000300800 */
[-C--:B---3--:R-:W-:Y:S01]  /*20f40*/  FFMA R18, R190, R195.reuse, -R16 ;  /* 0x000000c3be127223 */ /* 0x088fe20000000810 */
[----:B------:R-:W-:Y:S02]  /*20f50*/  FSETP.GEU.AND P5, PT, R19, -126, PT ;  /* 0xc2fc00001300780b */ /* 0x000fe40003fae000 */
[----:B------:R1:W5:Y:S02]  /*20f60*/  LDL.LU R203, [R1+0x464] ;  /* 0x0004640001cb7983 */ /* 0x0003640000300800 */
[----:B------:R-:W-:Y:S01]  /*20f70*/  FSETP.GEU.AND P6, PT, R18, -126, PT ;  /* 0xc2fc00001200780b */ /* 0x000fe20003fce000 */
[-CC-:B----4-:R-:W-:Y:S01]  /*20f80*/  FFMA R11, R193, R195.reuse, -R20.reuse ;  /* 0x000000c3c10b7223 */ /* 0x190fe20000000814 */
[----:B------:R-:W-:-:S04]  /*20f90*/  FFMA R10, R191, R195, -R20 ;  /* 0x000000c3bf0a7223 */ /* 0x000fc80000000814 */
[----:B------:R-:W-:-:S03]  /*20fa0*/  FSETP.GEU.AND P3, PT, R11, -126, PT ;  /* 0xc2fc00000b00780b */ /* 0x000fc60003f6e000 */
[----:B------:R-:W-:Y:S01]  /*20fb0*/  @!P5 FMUL R19, R19, 0.5 ;  /* 0x3f0000001313d820 */ /* 0x000fe20000400000 */
[-CC-:B------:R-:W-:Y:S01]  /*20fc0*/  FFMA R5, R182, R195.reuse, -R20.reuse ;  /* 0x000000c3b6057223 */ /* 0x180fe20000000814 */
[----:B------:R-:W-:Y:S02]  /*20fd0*/  FSETP.GEU.AND P4, PT, R10, -126, PT ;  /* 0xc2fc00000a00780b */ /* 0x000fe40003f8e000 */
[----:B------:R-:W-:Y:S01]  /*20fe0*/  @!P6 FMUL R18, R18, 0.5 ;  /* 0x3f0000001212e820 */ /* 0x000fe20000400000 */
[----:B------:R-:W2:Y:S01]  /*20ff0*/  MUFU.EX2 R22, R19 ;  /* 0x0000001300167308 */ /* 0x000ea20000000800 */
[-C--:B------:R-:W-:Y:S01]  /*21000*/  FFMA R3, R183, R195.reuse, -R20 ;  /* 0x000000c3b7037223 */ /* 0x080fe20000000814 */
[----:B------:R-:W-:Y:S01]  /*21010*/  FFMA R17, R180, R195, -R16 ;  /* 0x000000c3b4117223 */ /* 0x000fe20000000810 */
[----:B------:R1:W5:Y:S02]  /*21020*/  LDL.LU R202, [R1+0x460] ;  /* 0x0004600001ca7983 */ /* 0x0003640000300800 */
[----:B------:R-:W-:-:S05]  /*21030*/  @!P3 FMUL R11, R11, 0.5 ;  /* 0x3f0000000b0bb820 */ /* 0x000fca0000400000 */
[----:B------:R-:W-:Y:S01]  /*21040*/  @!P4 FMUL R10, R10, 0.5 ;  /* 0x3f0000000a0ac820 */ /* 0x000fe20000400000 */
[----:B------:R-:W3:Y:S01]  /*21050*/  MUFU.EX2 R21, R18 ;  /* 0x0000001200157308 */ /* 0x000ee20000000800 */
[----:B------:R-:W-:Y:S01]  /*21060*/  FFMA R16, R181, R195, -R16 ;  /* 0x000000c3b5107223 */ /* 0x000fe20000000810 */
[----:B------:R1:W5:Y:S01]  /*21070*/  LDL.LU R201, [R1+0x45c] ;  /* 0x00045c0001c97983 */ /* 0x0003620000300800 */
[----:B--2---:R-:W-:-:S05]  /*21080*/  @!P5 FMUL R22, R22, R22 ;  /* 0x000000161616d220 */ /* 0x004fca0000400000 */
[----:B------:R-:W2:Y:S08]  /*21090*/  MUFU.EX2 R19, R10 ;  /* 0x0000000a00137308 */ /* 0x000eb00000000800 */
[----:B------:R4:W1:Y:S01]  /*210a0*/  MUFU.EX2 R20, R11 ;  /* 0x0000000b00147308 */ /* 0x0008620000000800 */
[----:B------:R-:W-:Y:S01]  /*210b0*/  FSETP.GEU.AND P5, PT, R17, -126, PT ;  /* 0xc2fc00001100780b */ /* 0x000fe20003fae000 */
[----:B---3--:R-:W-:Y:S01]  /*210c0*/  @!P6 FMUL R21, R21, R21 ;  /* 0x000000151515e220 */ /* 0x008fe20000400000 */
[----:B------:R-:W-:Y:S01]  /*210d0*/  FSETP.GEU.AND P6, PT, R16, -126, PT ;  /* 0xc2fc00001000780b */ /* 0x000fe20003fce000 */
[----:B------:R3:W5:Y:S01]  /*210e0*/  LDL.LU R200, [R1+0x458] ;  /* 0x0004580001c87983 */ /* 0x0007620000300800 */
[----:B--2---:R-:W-:Y:S01]  /*210f0*/  @!P4 FMUL R19, R19, R19 ;  /* 0x000000131313c220 */ /* 0x004fe20000400000 */
[----:B------:R-:W-:Y:S01]  /*21100*/  FSETP.GEU.AND P4, PT, R3, -126, PT ;  /* 0xc2fc00000300780b */ /* 0x000fe20003f8e000 */
[----:B----4-:R-:W-:-:S02]  /*21110*/  IMAD.MOV.U32 R11, RZ, RZ, 0x40000040 ;  /* 0x40000040ff0b7424 */ /* 0x010fc400078e00ff */
[----:B-1----:R-:W-:Y:S01]  /*21120*/  @!P3 FMUL R20, R20, R20 ;  /* 0x000000141414b220 */ /* 0x002fe20000400000 */
[----:B------:R-:W-:-:S04]  /*21130*/  FSETP.GEU.AND P3, PT, R5, -126, PT ;  /* 0xc2fc00000500780b */ /* 0x000fc80003f6e000 */
[----:B------:R-:W-:Y:S02]  /*21140*/  @!P5 FMUL R17, R17, 0.5 ;  /* 0x3f0000001111d820 */ /* 0x000fe40000400000 */
[----:B------:R-:W-:Y:S01]  /*21150*/  @!P6 FMUL R16, R16, 0.5 ;  /* 0x3f0000001010e820 */ /* 0x000fe20000400000 */
[----:B------:R-:W-:Y:S01]  /*21160*/  IADD3 R10, R4, 0x180, RZ ;  /* 0x00000180040a7810 */ /* 0x000fe20007ffe0ff */
[----:B------:R3:W5:Y:S01]  /*21170*/  LDL.LU R197, [R1+0x454] ;  /* 0x0004540001c57983 */ /* 0x0007620000300800 */
[----:B------:R-:W-:Y:S01]  /*21180*/  @!P4 FMUL R3, R3, 0.5 ;  /* 0x3f0000000303c820 */ /* 0x000fe20000400000 */
[----:B------:R-:W1:Y:S03]  /*21190*/  MUFU.EX2 R18, R17 ;  /* 0x0000001100127308 */ /* 0x000e660000000800 */
[----:B------:R-:W-:-:S05]  /*211a0*/  @!P3 FMUL R5, R5, 0.5 ;  /* 0x3f0000000505b820 */ /* 0x000fca0000400000 */
[----:B------:R-:W2:Y:S01]  /*211b0*/  MUFU.EX2 R17, R16 ;  /* 0x0000001000117308 */ /* 0x000ea20000000800 */
[----:B------:R-:W-:Y:S01]  /*211c0*/  R2UR UR6, R10 ;  /* 0x000000000a0672ca */ /* 0x000fe200000e0000 */
[----:B------:R3:W5:Y:S01]  /*211d0*/  LDL.LU R196, [R1+0x450] ;  /* 0x0004500001c47983 */ /* 0x0007620000300800 */
[----:B------:R-:W-:Y:S02]  /*211e0*/  R2UR UR7, R11 ;  /* 0x000000000b0772ca */ /* 0x000fe400000e0000 */
[----:B------:R-:W-:Y:S01]  /*211f0*/  F2FP.BF16.F32.PACK_AB R152, R21, R22 ;  /* 0x000000161598723e */ /* 0x000fe200000010ff */
[----:B------:R3:W5:Y:S02]  /*21200*/  LDL.LU R186, [R1+0x44c] ;  /* 0x00044c0001ba7983 */ /* 0x0007640000300800 */
[----:B------:R-:W4:Y:S08]  /*21210*/  MUFU.EX2 R16, R5 ;  /* 0x0000000500107308 */ /* 0x000f300000000800 */
[----:B------:R-:W3:Y:S01]  /*21220*/  MUFU.EX2 R3, R3 ;  /* 0x0000000300037308 */ /* 0x000ee20000000800 */
[----:B-1----:R-:W-:Y:S01]  /*21230*/  @!P5 FMUL R18, R18, R18 ;  /* 0x000000121212d220 */ /* 0x002fe20000400000 */
[----:B--2---:R-:W-:Y:S01]  /*21240*/  @!P6 FMUL R17, R17, R17 ;  /* 0x000000111111e220 */ /* 0x004fe20000400000 */
[----:B------:R-:W-:Y:S01]  /*21250*/  F2FP.BF16.F32.PACK_AB R153, R19, R20 ;  /* 0x000000141399723e */ /* 0x000fe200000010ff */
[----:B------:R1:W5:Y:S01]  /*21260*/  LDL.LU R184, [R1+0x448] ;  /* 0x0004480001b87983 */ /* 0x0003620000300800 */
[----:B----4-:R-:W-:-:S02]  /*21270*/  @!P3 FMUL R16, R16, R16 ;  /* 0x000000101010b220 */ /* 0x010fc40000400000 */
[----:B------:R-:W-:Y:S01]  /*21280*/  F2FP.BF16.F32.PACK_AB R154, R17, R18 ;  /* 0x00000012119a723e */ /* 0x000fe200000010ff */
[----:B------:R1:W5:Y:S04]  /*21290*/  LDL.LU R15, [R1+0x444] ;  /* 0x00044400010f7983 */ /* 0x0003680000300800 */
[----:B------:R1:W5:Y:S01]  /*212a0*/  LDL.LU R14, [R1+0x440] ;  /* 0x00044000010e7983 */ /* 0x0003620000300800 */
[----:B---3--:R-:W-:-:S03]  /*212b0*/  @!P4 FMUL R3, R3, R3 ;  /* 0x000000030303c220 */ /* 0x008fc60000400000 */
[----:B------:R1:W5:Y:S02]  /*212c0*/  LDL.LU R13, [R1+0x43c] ;  /* 0x00043c00010d7983 */ /* 0x0003640000300800 */
[----:B------:R-:W-:Y:S02]  /*212d0*/  F2FP.BF16.F32.PACK_AB R155, R3, R16 ;  /* 0x00000010039b723e */ /* 0x000fe400000010ff */
[----:B------:R1:W5:Y:S02]  /*212e0*/  LDL.LU R12, [R1+0x438] ;  /* 0x00043800010c7983 */ /* 0x0003640000300800 */
[----:B------:R-:W-:Y:S02]  /*212f0*/  WARPGROUP.ARRIVE ;  /* 0x00000000000079c5 */ /* 0x000fe40000000000 */
[----:B------:R1:W5:Y:S04]  /*21300*/  LDL.LU R9, [R1+0x434] ;  /* 0x0004340001097983 */ /* 0x0003680000300800 */
[----:B------:R1:W5:Y:S01]  /*21310*/  LDL.LU R8, [R1+0x430] ;  /* 0x0004300001087983 */ /* 0x0003620000300800 */
[----:B------:R-:W-:Y:S03]  /*21320*/  HGMMA.64x256x16.F32.BF16 R24, R152, gdesc[UR4].tnspB, R24, gsb0 ;  /* 0x43e0000498187df0 */ /* 0x000fe60008001818 */
        /* <DEDUP_REMOVED lines=131> */
[----:B------:R-:W-:-:S02]  /*21b60*/  IADD3 R4, R4, 0x980, RZ ;  /* 0x0000098004047810 */ /* 0x000fc40007ffe0ff */
[----:B------:R-:W-:Y:S02]  /*21b70*/  MOV R5, 0x40000040 ;  /* 0x4000004000057802 */ /* 0x000fe40000000f00 */
[----:B------:R-:W-:Y:S02]  /*21b80*/  R2UR UR6, R4 ;  /* 0x00000000040672ca */ /* 0x000fe400000e0000 */
[----:B------:R-:W-:Y:S01]  /*21b90*/  R2UR UR7, R5 ;  /* 0x00000000050772ca */ /* 0x000fe200000e0000 */
        /* <DEDUP_REMOVED lines=22> */
[----:B------:R-:W-:Y:S01]  /*21d00*/  VIADD R10, R252, 0x50020 ;  /* 0x00050020fc0a7836 */ /* 0x000fe20000000000 */
[----:B------:R-:W-:Y:S01]  /*21d10*/  SEL R11, R194, RZ, P2 ;  /* 0x000000ffc20b7207 */ /* 0x000fe20001000000 */
[----:B------:R-:W-:Y:S01]  /*21d20*/  FADD R157, R158, R157 ;  /* 0x0000009d9e9d7221 */ /* 0x000fe20000000000 */
[----:B------:R-:W-:Y:S02]  /*21d30*/  FADD R23, R156, R23 ;  /* 0x000000179c177221 */ /* 0x000fe40000000000 */
[----:B------:R-:W-:Y:S01]  /*21d40*/  LEA R0, R11, R10, 0x3 ;  /* 0x0000000a0b007211 */ /* 0x000fe200078e18ff */
[----:B------:R-:W-:Y:S01]  /*21d50*/  FADD R22, R157, R22 ;  /* 0x000000169d167221 */ /* 0x000fe20000000000 */
[----:B------:R-:W-:Y:S02]  /*21d60*/  FADD R20, R23, R20 ;  /* 0x0000001417147221 */ /* 0x000fe40000000000 */
[----:B------:R-:W-:Y:S01]  /*21d70*/  PRMT R0, RZ, 0x654, R0 ;  /* 0x00000654ff007816 */ /* 0x000fe20000000000 */
[----:B------:R-:W-:Y:S01]  /*21d80*/  FADD R21, R22, R21 ;  /* 0x0000001516157221 */ /* 0x000fe20000000000 */
[----:B------:R-:W-:-:S03]  /*21d90*/  FADD R19, R20, R19 ;  /* 0x0000001314137221 */ /* 0x000fc60000000000 */
[----:B------:R-:W-:Y:S01]  /*21da0*/  FADD R18, R21, R18 ;  /* 0x0000001215127221 */ /* 0x000fe20000000000 */
[----:B------:R-:W-:-:S03]  /*21db0*/  FADD R16, R19, R16 ;  /* 0x0000001013107221 */ /* 0x000fc60000000000 */
[----:B------:R-:W-:Y:S01]  /*21dc0*/  FADD R198, R18, R17 ;  /* 0x0000001112c67221 */ /* 0x000fe20000000000 */
[----:B------:R-:W-:Y:S01]  /*21dd0*/  FADD R199, R16, R3 ;  /* 0x0000000310c77221 */ /* 0x000fe20000000000 */
        /* <DEDUP_REMOVED lines=9> */
[----:B-1----:R-:W-:Y:S02]  /*21e70*/  LEA R0, R7, R252, 0x3 ;  /* 0x000000fc07007211 */ /* 0x002fe400078e18ff */
[----:B------:R-:W-:-:S09]  /*21e80*/  SHF.L.U32 R2, R13, 0x1f, RZ ;  /* 0x0000001f0d027819 */ /* 0x000fd200000006ff */
.L_x_49:
[----:B-1----:R1:W2:Y:S02]  /*21e90*/  SYNCS.PHASECHK.TRANS64.TRYWAIT P1, [R0+URZ+0x50020], R2 ;  /* 0x05002002000075a7 */ /* 0x0022a4000802017f */
[----:B--2---:R-:W-:Y:S05]  /*21ea0*/  @!P1 NANOSLEEP.SYNCS 0x989680 ;  /* 0x009896800000995d */ /* 0x004fea0003900000 */
[----:B------:R-:W2:Y:S02]  /*21eb0*/  @!P1 SYNCS.PHASECHK.TRANS64 P1, [R0+URZ+0x50020], R2 ;  /* 0x05002002000095a7 */ /* 0x000ea4000802007f */
[----:B--2---:R-:W-:Y:S05]  /*21ec0*/  @!P1 BRA `(.L_x_49) ;  /* 0xfffffffc00f09947 */ /* 0x004fea000383ffff */
[----:B------:R-:W-:Y:S05]  /*21ed0*/  @P2 BRA `(.L_x_50) ;  /* 0x00000000001c2947 */ /* 0x000fea0003800000 */
[----:B------:R-:W2:Y:S01]  /*21ee0*/  S2R R3, SR_TID.X ;  /* 0x0000000000037919 */ /* 0x000ea20000002100 */
[----:B-1----:R-:W-:-:S04]  /*21ef0*/  IMAD.MOV.U32 R2, RZ, RZ, 0x10000 ;  /* 0x00010000ff027424 */ /* 0x002fc800078e00ff */
[----:B------:R3:W-:Y:S01]  /*21f00*/  SYNCS.ARRIVE.TRANS64 RZ, [R0+URZ+0x50000], R2 ;  /* 0x0500000200ff79a7 */ /* 0x0007e2000800003f */
[----:B--2---:R-:W-:-:S04]  /*21f10*/  LOP3.LUT R3, R3, 0x1f, RZ, 0xc0, !PT ;  /* 0x0000001f03037812 */ /* 0x004fc800078ec0ff */
[----:B------:R-:W-:-:S13]  /*21f20*/  ISETP.NE.AND P1, PT, R3, RZ, PT ;  /* 0x000000ff0300720c */ /* 0x000fda0003f25270 */
[----:B---3--:R-:W-:Y:S05]  /*21f30*/  @!P1 BRA `(.L_x_50) ;  /* 0x0000000000049947 */ /* 0x008fea0003800000 */
[----:B------:R-:W-:Y:S01]  /*21f40*/  BPT.TRAP 0x1 ;  /* 0x000000040000795c */ /* 0x000fe20000300000 */
.L_x_50:
[----:B-1----:R-:W1:Y:S01]  /*21f50*/  LDC.64 R2, c[0x0][0x198] ;  /* 0x00006600ff027b82 */ /* 0x002e620000000a00 */
[----:B------:R-:W-:Y:S01]  /*21f60*/  R2UR UR6, R184 ;  /* 0x00000000b80672ca */ /* 0x000fe200000e0000 */
[----:B------:R-:W-:Y:S01]  /*21f70*/  UMOV UR18, URZ ;  /* 0x0000003f00127c82 */ /* 0x000fe20008000000 */
[----:B------:R-:W-:Y:S01]  /*21f80*/  R2UR UR7, R0 ;  /* 0x00000000000772ca */ /* 0x000fe200000e0000 */
[----:B------:R-:W-:Y:S01]  /*21f90*/  UMOV UR20, UR36 ;  /* 0x0000002400147c82 */ /* 0x000fe20008000000 */
[C---:B------:R-:W-:Y:S01]  /*21fa0*/  LEA R0, R7.reuse, R252, 0x10 ;  /* 0x000000fc07007211 */ /* 0x040fe200078e80ff */
        /* <DEDUP_REMOVED lines=9> */
[----:B------:R-:W-:Y:S01]  /*22040*/  VIADD R7, R7, 0x1 ;  /* 0x0000000107077836 */ /* 0x000fe20000000000 */
[----:B------:R-:W-:Y:S01]  /*22050*/  UIADD3 UR17, UR7, 0x50000, URZ ;  /* 0x0005000007117890 */ /* 0x000fe2000fffe03f */
[----:B------:R-:W-:Y:S01]  /*22060*/  IADD3 R184, R184, 0x1, RZ ;  /* 0x00000001b8b87810 */ /* 0x000fe20007ffe0ff */
[----:B------:R-:W-:Y:S01]  /*22070*/  UMOV UR28, UR36 ;  /* 0x00000024001c7c82 */ /* 0x000fe20008000000 */
[----:B------:R-:W-:-:S02]  /*22080*/  UMOV UR29, UR37 ;  /* 0x00000025001d7c82 */ /* 0x000fc40008000000 */
        /* <DEDUP_REMOVED lines=34> */
.L_x_48:
[----:B------:R-:W-:Y:S05]  /*222b0*/  BSYNC B0 ;  /* 0x0000000000007941 */ /* 0x000fea0003800000 */
.L_x_47:
[----:B------:R-:W-:-:S07]  /*222c0*/  IADD3 R12, R12, -0x1, RZ ;  /* 0xffffffff0c0c7810 */ /* 0x000fce0007ffe0ff */
.L_x_46:
[----:B-----5:R-:W-:Y:S01]  /*222d0*/  ISETP.GT.AND P3, PT, R197, 0x1, PT ;  /* 0x00000001c500780c */ /* 0x020fe20003f64270 */
[----:B------:R-:W-:Y:S01]  /*222e0*/  VIADD R10, R179, 0x1 ;  /* 0x00000001b30a7836 */ /* 0x000fe20000000000 */
[----:B------:R-:W-:Y:S01]  /*222f0*/  IADD3 R11, R11, 0x1, RZ ;  /* 0x000000010b0b7810 */ /* 0x000fe20007ffe0ff */
[----:B------:R-:W-:Y:S01]  /*22300*/  VIADD R6, R6, 0x40 ;  /* 0x0000004006067836 */ /* 0x000fe20000000000 */
[----:B-1----:R-:W-:Y:S01]  /*22310*/  IADD3 R0, R197, -0x1, RZ ;  /* 0xffffffffc5007810 */ /* 0x002fe20007ffe0ff */
[----:B------:R-:W-:Y:S01]  /*22320*/  IMAD.MOV.U32 R194, RZ, RZ, R15 ;  /* 0x000000ffffc27224 */ /* 0x000fe200078e000f */
[----:B------:R-:W-:Y:S02]  /*22330*/  ISETP.NE.AND P1, PT, R10, 0x4, PT ;  /* 0x000000040a00780c */ /* 0x000fe40003f25270 */
[----:B------:R-:W-:Y:S02]  /*22340*/  ISETP.NE.AND P2, PT, R11, 0x4, PT ;  /* 0x000000040b00780c */ /* 0x000fe40003f45270 */
[----:B------:R-:W-:-:S02]  /*22350*/  SEL R17, RZ, 0x1, P1 ;  /* 0x00000001ff117807 */ /* 0x000fc40000800000 */
[----:B------:R-:W-:Y:S02]  /*22360*/  MOV R197, R0 ;  /* 0x0000000000c57202 */ /* 0x000fe40000000f00 */
[----:B------:R-:W-:Y:S02]  /*22370*/  LOP3.LUT R17, R196, R17, RZ, 0x3c, !PT ;  /* 0x00000011c4117212 */ /* 0x000fe400078e3cff */
[----:B------:R-:W-:Y:S02]  /*22380*/  SEL R10, R10, RZ, P1 ;  /* 0x000000ff0a0a7207 */ /* 0x000fe40000800000 */
[----:B------:R-:W-:Y:S02]  /*22390*/  SEL R11, R11, RZ, P2 ;  /* 0x000000ff0b0b7207 */ /* 0x000fe40001000000 */
[----:B------:R-:W-:Y:S01]  /*223a0*/  MOV R195, R14 ;  /* 0x0000000e00c37202 */ /* 0x000fe20000000f00 */
[----:B------:R-:W-:Y:S06]  /*223b0*/  @P3 BRA `(.L_x_51) ;  /* 0xffffff3c006c3947 */ /* 0x000fec000383ffff */
.L_x_37:
[----:B------:R-:W-:Y:S05]  /*223c0*/  WARPSYNC.ALL ;  /* 0x0000000000007948 */ /* 0x000fea0003800000 */
[----:B-1---5:R-:W1:Y:S01]  /*223d0*/  SHFL.BFLY PT, R0, R198, 0x1, 0x1f ;  /* 0x0c201f00c6007f89 */ /* 0x022e6200000e0000 */
[----:B------:R-:W-:Y:S01]  /*223e0*/  BSSY B0, `(.L_x_52) ;  /* 0x0000025000007945 */ /* 0x000fe20003800000 */
[----:B------:R-:W-:Y:S02]  /*223f0*/  MOV R10, 0x7f800000 ;  /* 0x7f800000000a7802 */ /* 0x000fe40000000f00 */
[----:B------:R-:W2:Y:S01]  /*22400*/  SHFL.BFLY PT, R2, R199, 0x1, 0x1f ;  /* 0x0c201f00c7027f89 */ /* 0x000ea200000e0000 */
[----:B------:R-:W-:-:S02]  /*22410*/  MOV R9, 0x3f800000 ;  /* 0x3f80000000097802 */ /* 0x000fc40000000f00 */
[----:B------:R-:W-:Y:S01]  /*22420*/  MOV R8, 0x7f800000 ;  /* 0x7f80000000087802 */ /* 0x000fe20000000f00 */
[----:B-1----:R-:W-:Y:S01]  /*22430*/  FADD R198, R0, R198 ;  /* 0x000000c600c67221 */ /* 0x002fe20000000000 */
[----:B--2---:R-:W-:-:S04]  /*22440*/  FADD R199, R2, R199 ;  /* 0x000000c702c77221 */ /* 0x004fc80000000000 */
[----:B------:R-:W1:Y:S04]  /*22450*/  SHFL.BFLY PT, R0, R198, 0x2, 0x1f ;  /* 0x0c401f00c6007f89 */ /* 0x000e6800000e0000 */
[----:B------:R-:W2:Y:S01]  /*22460*/  SHFL.BFLY PT, R11, R199, 0x2, 0x1f ;  /* 0x0c401f00c70b7f89 */ /* 0x000ea200000e0000 */
[C---:B-1----:R-:W-:Y:S01]  /*22470*/  FSETP.NE.AND P0, PT, R198.reuse, -R0, PT ;  /* 0x80000000c600720b */ /* 0x042fe20003f05000 */
[----:B------:R-:W-:Y:S01]  /*22480*/  FADD R198, R198, R0 ;  /* 0x00000000c6c67221 */ /* 0x000fe20000000000 */
[----:B------:R-:W-:Y:S02]  /*22490*/  IMAD.MOV.U32 R0, RZ, RZ, 0x3f800000 ;  /* 0x3f800000ff007424 */ /* 0x000fe400078e00ff */
[----:B--2---:R-:W-:-:S09]  /*224a0*/  FADD R4, R199, R11 ;  /* 0x0000000bc7047221 */ /* 0x004fd20000000000 */
[----:B------:R-:W-:Y:S05]  /*224b0*/  @!P0 BRA `(.L_x_53) ;  /* 0x00000000005c8947 */ /* 0x000fea0003800000 */
[----:B------:R-:W-:Y:S01]  /*224c0*/  MOV R0, R198 ;  /* 0x000000c600007202 */ /* 0x000fe20000000f00 */
[----:B------:R-:W-:Y:S04]  /*224d0*/  BSSY B1, `(.L_x_54) ;  /* 0x000000d000017945 */ /* 0x000fe80003800000 */
[----:B------:R-:W-:-:S05]  /*224e0*/  VIADD R2, R0, 0x1800000 ;  /* 0x0180000000027836 */ /* 0x000fca0000000000 */
[----:B------:R-:W-:-:S04]  /*224f0*/  LOP3.LUT R2, R2, 0x7f800000, RZ, 0xc0, !PT ;  /* 0x7f80000002027812 */ /* 0x000fc800078ec0ff */
[----:B------:R-:W-:-:S13]  /*22500*/  ISETP.GT.U32.AND P0, PT, R2, 0x1ffffff, PT ;  /* 0x01ffffff0200780c */ /* 0x000fda0003f04070 */
[----:B------:R-:W-:Y:S05]  /*22510*/  @P0 BRA `(.L_x_55) ;  /* 0x0000000000100947 */ /* 0x000fea0003800000 */
[----:B------:R-:W-:-:S07]  /*22520*/  MOV R7, 0x22540 ;  /* 0x0002254000077802 */ /* 0x000fce0000000f00 */
[----:B------:R-:W-:Y:S05]  /*22530*/  CALL.REL.NOINC `($__internal_0_$__cuda_sm20_rcp_rn_f32_slowpath) ;  /* 0x0000005c00407944 */ /* 0x000fea0003c00000 */
[----:B------:R-:W-:Y:S01]  /*22540*/  MOV R2, R5 ;  /* 0x0000000500027202 */ /* 0x000fe20000000f00 */
[----:B------:R-:W-:Y:S06]  /*22550*/  BRA `(.L_x_56) ;  /* 0x0000000000107947 */ /* 0x000fec0003800000 */
.L_x_55:
[----:B------:R-:W1:Y:S02]  /*22560*/  MUFU.RCP R2, R0 ;  /* 0x0000000000027308 */ /* 0x000e640000001000 */
[----:B-1----:R-:W-:-:S04]  /*22570*/  FFMA R3, R0, R2, -1 ;  /* 0xbf80000000037423 */ /* 0x002fc80000000002 */
[----:B------:R-:W-:-:S04]  /*22580*/  FADD.FTZ R3, -R3, -RZ ;  /* 0x800000ff03037221 */ /* 0x000fc80000010100 */
[----:B------:R-:W-:-:S07]  /*22590*/  FFMA R2, R2, R3, R2 ;  /* 0x0000000302027223 */ /* 0x000fce0000000002 */
.L_x_56:
[----:B------:R-:W-:Y:S05]  /*225a0*/  BSYNC B1 ;  /* 0x0000000000017941 */ /* 0x000fea0003800000 */
.L_x_54:
[----:B------:R-:W-:Y:S01]  /*225b0*/  FSETP.GEU.AND P0, PT, |R0|, 1.175494350822287508e-38, PT ;  /* 0x008000000000780b */ /* 0x000fe20003f0e200 */
[----:B------:R-:W1:-:S12]  /*225c0*/  LDC R8, c[0x0][0x600] ;  /* 0x00018000ff087b82 */ /* 0x000e580000000800 */
[----:B------:R-:W-:-:S06]  /*225d0*/  @!P0 FMUL R0, R0, 16777216 ;  /* 0x4b80000000008820 */ /* 0x000fcc0000400000 */
[----:B------:R-:W2:Y:S02]  /*225e0*/  MUFU.LG2 R0, R0 ;  /* 0x0000000000007308 */ /* 0x000ea40000000c00 */
[----:B--2---:R-:W-:-:S04]  /*225f0*/  @!P0 FADD R0, R0, -24 ;  /* 0xc1c0000000008421 */ /* 0x004fc80000000000 */
[----:B------:R-:W-:-:S04]  /*22600*/  FMUL R0, R0, 0.69314718246459960938 ;  /* 0x3f31721800007820 */ /* 0x000fc80000400000 */
[----:B-1----:R-:W-:Y:S01]  /*22610*/  FFMA R8, R14, R8, R0 ;  /* 0x000000080e087223 */ /* 0x002fe20000000000 */
[----:B------:R-:W-:-:S07]  /*22620*/  MOV R0, R2 ;  /* 0x0000000200007202 */ /* 0x000fce0000000f00 */
.L_x_53:
[----:B------:R-:W-:Y:S05]  /*22630*/  BSYNC B0 ;  /* 0x0000000000007941 */ /* 0x000fea0003800000 */
.L_x_52:
[----:B------:R-:W2:Y:S01]  /*22640*/  LDL.LU R166, [R1] ;  /* 0x0000000001a67983 */ /* 0x000ea20000300800 */
[----:B------:R-:W1:Y:S03]  /*22650*/  LDC R2, c[0x0][0x608] ;  /* 0x00018200ff027b82 */ /* 0x000e660000000800 */
[----:B------:R-:W3:Y:S04]  /*22660*/  LDL.LU R162, [R1+0x4] ;  /* 0x0000040001a27983 */ /* 0x000ee80000300800 */
[----:B------:R-:W4:Y:S04]  /*22670*/  LDL.LU R159, [R1+0x10] ;  /* 0x00001000019f7983 */ /* 0x000f280000300800 */
[----:B------:R-:W5:Y:S04]  /*22680*/  LDL.LU R155, [R1+0x14] ;  /* 0x00001400019b7983 */ /* 0x000f680000300800 */
        /* <DEDUP_REMOVED lines=59> */
[----:B------:R-:W5:Y:S01]  /*22a40*/  LDL.LU R3, [R1+0x1f4] ;  /* 0x0001f40001037983 */ /* 0x000f620000300800 */
[----:B-1----:R-:W-:Y:S01]  /*22a50*/  FMUL R0, R0, R2 ;  /* 0x0000000200007220 */ /* 0x002fe20000400000 */
[----:B------:R-:W-:Y:S01]  /*22a60*/  FSETP.NE.AND P0, PT, R199, -R11, PT ;  /* 0x8000000bc700720b */ /* 0x000fe20003f05000 */
[----:B------:R-:W-:Y:S02]  /*22a70*/  BSSY B0, `(.L_x_57) ;  /* 0x00000e2000007945 */ /* 0x000fe40003800000 */
[-C--:B--2---:R-:W-:Y:S01]  /*22a80*/  FMUL R166, R166, R0.reuse ;  /* 0x00000000a6a67220 */ /* 0x084fe20000400000 */
[-C--:B---3--:R-:W-:Y:S01]  /*22a90*/  FMUL R162, R162, R0.reuse ;  /* 0x00000000a2a27220 */ /* 0x088fe20000400000 */
[-C--:B----4-:R-:W-:Y:S01]  /*22aa0*/  FMUL R159, R159, R0.reuse ;  /* 0x000000009f9f7220 */ /* 0x090fe20000400000 */
[-C--:B-----5:R-:W-:Y:S01]  /*22ab0*/  FMUL R155, R155, R0.reuse ;  /* 0x000000009b9b7220 */ /* 0x0a0fe20000400000 */
        /* <DEDUP_REMOVED lines=49> */
[----:B------:R-:W-:-:S04]  /*22dd0*/  FMUL R250, R20, R0 ;  /* 0x0000000014fa7220 */ /* 0x000fc80000400000 */
[----:B------:R1:W-:Y:S01]  /*22de0*/  STL [R1+0x4], R2 ;  /* 0x0000040201007387 */ /* 0x0003e20000100800 */
[-C--:B------:R-:W-:Y:S01]  /*22df0*/  FMUL R11, R19, R0.reuse ;  /* 0x00000000130b7220 */ /* 0x080fe20000400000 */
[----:B------:R-:W-:-:S04]  /*22e00*/  FMUL R18, R18, R0 ;  /* 0x0000000012127220 */ /* 0x000fc80000400000 */
[----:B------:R2:W-:Y:S01]  /*22e10*/  STL [R1+0x14], R11 ;  /* 0x0000140b01007387 */ /* 0x0005e20000100800 */
[----:B-1----:R-:W-:-:S03]  /*22e20*/  FMUL R2, R17, R0 ;  /* 0x0000000011027220 */ /* 0x002fc60000400000 */
[----:B------:R-:W-:Y:S04]  /*22e30*/  STL [R1], R18 ;  /* 0x0000001201007387 */ /* 0x000fe80000100800 */
[----:B------:R1:W-:Y:S01]  /*22e40*/  STL [R1+0x24], R2 ;  /* 0x0000240201007387 */ /* 0x0003e20000100800 */
[-C--:B--2---:R-:W-:Y:S01]  /*22e50*/  FMUL R11, R16, R0.reuse ;  /* 0x00000000100b7220 */ /* 0x084fe20000400000 */
[----:B------:R-:W-:-:S04]  /*22e60*/  FMUL R14, R14, R0 ;  /* 0x000000000e0e7220 */ /* 0x000fc80000400000 */
[----:B------:R2:W-:Y:S01]  /*22e70*/  STL [R1+0x10], R11 ;  /* 0x0000100b01007387 */ /* 0x0005e20000100800 */
[----:B-1----:R-:W-:-:S03]  /*22e80*/  FMUL R2, R13, R0 ;  /* 0x000000000d027220 */ /* 0x002fc60000400000 */
[----:B------:R-:W-:Y:S01]  /*22e90*/  STL [R1+0x34], R14 ;  /* 0x0000340e01007387 */ /* 0x000fe20000100800 */
[----:B------:R-:W-:-:S03]  /*22ea0*/  FMUL R7, R7, R0 ;  /* 0x0000000007077220 */ /* 0x000fc60000400000 */
[----:B------:R1:W-:Y:S01]  /*22eb0*/  STL [R1+0x20], R2 ;  /* 0x0000200201007387 */ /* 0x0003e20000100800 */
[----:B--2---:R-:W-:-:S05]  /*22ec0*/  FMUL R11, R12, R0 ;  /* 0x000000000c0b7220 */ /* 0x004fca0000400000 */
[----:B------:R-:W-:Y:S01]  /*22ed0*/  STL [R1+0x44], R11 ;  /* 0x0000440b01007387 */ /* 0x000fe20000100800 */
[-C--:B-1----:R-:W-:Y:S01]  /*22ee0*/  FMUL R2, R6, R0.reuse ;  /* 0x0000000006027220 */ /* 0x082fe20000400000 */
[-C--:B------:R-:W-:Y:S02]  /*22ef0*/  FMUL R6, R3, R0.reuse ;  /* 0x0000000003067220 */ /* 0x080fe40000400000 */
[----:B------:R-:W-:Y:S01]  /*22f00*/  STL [R1+0x30], R7 ;  /* 0x0000300701007387 */ /* 0x000fe20000100800 */
[----:B------:R-:W-:-:S03]  /*22f10*/  FMUL R3, R24, R0 ;  /* 0x0000000018037220 */ /* 0x000fc60000400000 */
[----:B------:R1:W-:Y:S04]  /*22f20*/  STL [R1+0x54], R2 ;  /* 0x0000540201007387 */ /* 0x0003e80000100800 */
[----:B------:R2:W-:Y:S04]  /*22f30*/  STL [R1+0x40], R6 ;  /* 0x0000400601007387 */ /* 0x0005e80000100800 */
[----:B------:R3:W-:Y:S01]  /*22f40*/  STL [R1+0x64], R3 ;  /* 0x0000640301007387 */ /* 0x0007e20000100800 */
[-C--:B-1----:R-:W-:Y:S01]  /*22f50*/  FMUL R2, R25, R0.reuse ;  /* 0x0000000019027220 */ /* 0x082fe20000400000 */
[----:B--2---:R-:W-:-:S04]  /*22f60*/  FMUL R6, R28, R0 ;  /* 0x000000001c067220 */ /* 0x004fc80000400000 */
[----:B------:R1:W-:Y:S01]  /*22f70*/  STL [R1+0x50], R2 ;  /* 0x0000500201007387 */ /* 0x0003e20000100800 */
[----:B---3--:R-:W-:-:S03]  /*22f80*/  FMUL R3, R29, R0 ;  /* 0x000000001d037220 */ /* 0x008fc60000400000 */
        /* <DEDUP_REMOVED lines=27> */
[-C--:B------:R-:W-:Y:S01]  /*23140*/  FMUL R56, R57, R0.reuse ;  /* 0x0000000039387220 */ /* 0x080fe20000400000 */
[----:B--2---:R-:W-:-:S03]  /*23150*/  FMUL R6, R60, R0 ;  /* 0x000000003c067220 */ /* 0x004fc60000400000 */
        /* <DEDUP_REMOVED lines=89> */
[----:B------:R-:W-:-:S05]  /*236f0*/  FMUL R0, R149, R0 ;  /* 0x0000000095007220 */ /* 0x000fca0000400000 */
[----:B------:R2:W-:Y:S04]  /*23700*/  STL [R1+0x21c], R0 ;  /* 0x00021c0001007387 */ /* 0x0005e80000100800 */
[----:B------:R2:W-:Y:S01]  /*23710*/  STL [R1+0x224], R2 ;  /* 0x0002240201007387 */ /* 0x0005e20000100800 */
[----:B------:R-:W-:Y:S05]  /*23720*/  @!P0 BRA `(.L_x_58) ;  /* 0x0000000000588947 */ /* 0x000fea0003800000 */
[----:B--2---:R-:W-:Y:S01]  /*23730*/  VIADD R0, R4, 0x1800000 ;  /* 0x0180000004007836 */ /* 0x004fe20000000000 */
[----:B------:R-:W-:Y:S04]  /*23740*/  BSSY B1, `(.L_x_59) ;  /* 0x000000c000017945 */ /* 0x000fe80003800000 */
[----:B------:R-:W-:-:S04]  /*23750*/  LOP3.LUT R0, R0, 0x7f800000, RZ, 0xc0, !PT ;  /* 0x7f80000000007812 */ /* 0x000fc800078ec0ff */
[----:B------:R-:W-:-:S13]  /*23760*/  ISETP.GT.U32.AND P0, PT, R0, 0x1ffffff, PT ;  /* 0x01ffffff0000780c */ /* 0x000fda0003f04070 */
[----:B------:R-:W-:Y:S05]  /*23770*/  @P0 BRA `(.L_x_60) ;  /* 0x0000000000100947 */ /* 0x000fea0003800000 */
[----:B------:R-:W-:Y:S02]  /*23780*/  MOV R0, R4 ;  /* 0x0000000400007202 */ /* 0x000fe40000000f00 */
[----:B------:R-:W-:-:S07]  /*23790*/  MOV R7, 0x237b0 ;  /* 0x000237b000077802 */ /* 0x000fce0000000f00 */
[----:B------:R-:W-:Y:S05]  /*237a0*/  CALL.REL.NOINC `($__internal_0_$__cuda_sm20_rcp_rn_f32_slowpath) ;  /* 0x0000004800a47944 */ /* 0x000fea0003c00000 */
[----:B------:R-:W-:Y:S05]  /*237b0*/  BRA `(.L_x_61) ;  /* 0x0000000000107947 */ /* 0x000fea0003800000 */
.L_x_60:
[----:B------:R-:W1:Y:S02]  /*237c0*/  MUFU.RCP R5, R4 ;  /* 0x0000000400057308 */ /* 0x000e640000001000 */
[----:B-1----:R-:W-:-:S04]  /*237d0*/  FFMA R0, R4, R5, -1 ;  /* 0xbf80000004007423 */ /* 0x002fc80000000005 */
[----:B------:R-:W-:-:S04]  /*237e0*/  FADD.FTZ R0, -R0, -RZ ;  /* 0x800000ff00007221 */ /* 0x000fc80000010100 */
[----:B------:R-:W-:-:S07]  /*237f0*/  FFMA R5, R5, R0, R5 ;  /* 0x0000000005057223 */ /* 0x000fce0000000005 */
.L_x_61:
[----:B------:R-:W-:Y:S05]  /*23800*/  BSYNC B1 ;  /* 0x0000000000017941 */ /* 0x000fea0003800000 */
.L_x_59:
[----:B------:R-:W-:Y:S01]  /*23810*/  FSETP.GEU.AND P0, PT, |R4|, 1.175494350822287508e-38, PT ;  /* 0x008000000400780b */ /* 0x000fe20003f0e200 */
[----:B------:R-:W1:Y:S01]  /*23820*/  LDC R10, c[0x0][0x600] ;  /* 0x00018000ff0a7b82 */ /* 0x000e620000000800 */
[----:B------:R-:W-:-:S11]  /*23830*/  MOV R9, R5 ;  /* 0x0000000500097202 */ /* 0x000fd60000000f00 */
[----:B------:R-:W-:-:S06]  /*23840*/  @!P0 FMUL R4, R4, 16777216 ;  /* 0x4b80000004048820 */ /* 0x000fcc0000400000 */
[----:B------:R-:W2:Y:S02]  /*23850*/  MUFU.LG2 R4, R4 ;  /* 0x0000000400047308 */ /* 0x000ea40000000c00 */
[----:B--2---:R-:W-:-:S04]  /*23860*/  @!P0 FADD R4, R4, -24 ;  /* 0xc1c0000004048421 */ /* 0x004fc80000000000 */
[----:B------:R-:W-:-:S04]  /*23870*/  FMUL R4, R4, 0.69314718246459960938 ;  /* 0x3f31721804047820 */ /* 0x000fc80000400000 */
[----:B-1----:R-:W-:-:S07]  /*23880*/  FFMA R10, R15, R10, R4 ;  /* 0x0000000a0f0a7223 */ /* 0x002fce0000000004 */
.L_x_58:
[----:B------:R-:W-:Y:S05]  /*23890*/  BSYNC B0 ;  /* 0x0000000000007941 */ /* 0x000fea0003800000 */
.L_x_57:
[----:B--2---:R-:W2:Y:S01]  /*238a0*/  LDL.LU R2, [R1+0x8] ;  /* 0x0000080001027983 */ /* 0x004ea20000300800 */
        /* <DEDUP_REMOVED lines=65> */
[----:B------:R-:W-:Y:S01]  /*23cc0*/  ULDC.64 UR4, c[0x0][0x208] ;  /* 0x0000820000047ab9 */ /* 0x000fe20000000a00 */
[----:B------:R-:W-:Y:S02]  /*23cd0*/  BSSY B0, `(.L_x_62) ;  /* 0x000009a000007945 */ /* 0x000fe40003800000 */
        /* <DEDUP_REMOVED lines=91> */
[----:B------:R-:W-:-:S02]  /*24290*/  FMUL R196, R60, R9 ;  /* 0x000000093cc47220 */ /* 0x000fc40000400000 */
[----:B------:R-:W1:Y:S01]  /*242a0*/  S2R R60, SR_TID.X ;  /* 0x00000000003c7919 */ /* 0x000e620000002100 */
        /* <DEDUP_REMOVED lines=16> */
[----:B-1----:R-:W-:-:S02]  /*243b0*/  LOP3.LUT P0, RZ, R60, 0x3, RZ, 0xc0, !PT ;  /* 0x000000033cff7812 */ /* 0x002fc4000780c0ff */
[----:B------:R-:W-:Y:S01]  /*243c0*/  LOP3.LUT R59, R60, 0x7f, RZ, 0xc0, !PT ;  /* 0x0000007f3c3b7812 */ /* 0x000fe200078ec0ff */
[-C--:B------:R-:W-:Y:S01]  /*243d0*/  FMUL R177, R21, R9.reuse ;  /* 0x0000000915b17220 */ /* 0x080fe20000400000 */
[-C--:B------:R-:W-:Y:S02]  /*243e0*/  FMUL R176, R20, R9.reuse ;  /* 0x0000000914b07220 */ /* 0x080fe40000400000 */
[----:B------:R-:W-:Y:S01]  /*243f0*/  SHF.R.U32.HI R55, RZ, 0x5, R59 ;  /* 0x00000005ff377819 */ /* 0x000fe2000001163b */
        /* <DEDUP_REMOVED lines=18> */
[----:B------:R-:W-:Y:S06]  /*24520*/  @P0 BRA `(.L_x_63) ;  /* 0x0000000000500947 */ /* 0x000fec0003800000 */
[----:B------:R-:W1:Y:S01]  /*24530*/  LDC.64 R4, c[0x0][0x688] ;  /* 0x0001a200ff047b82 */ /* 0x000e620000000a00 */
[----:B------:R-:W-:-:S04]  /*24540*/  IMAD.U32 R0, RZ, RZ, UR43 ;  /* 0x0000002bff007e24 */ /* 0x000fc8000f8e00ff */
[----:B-1----:R-:W-:Y:S01]  /*24550*/  IMAD R3, R4, UR36, R0 ;  /* 0x0000002404037c24 */ /* 0x002fe2000f8e0200 */
[----:B------:R-:W-:Y:S02]  /*24560*/  SHF.R.U32.HI R4, RZ, 0x2, R60 ;  /* 0x00000002ff047819 */ /* 0x000fe4000001163c */
[----:B------:R-:W-:Y:S01]  /*24570*/  SHF.L.U32 R0, R55, 0x4, RZ ;  /* 0x0000000437007819 */ /* 0x000fe200000006ff */
[----:B------:R-:W-:Y:S01]  /*24580*/  IMAD R3, R5, UR37, R3 ;  /* 0x0000002505037c24 */ /* 0x000fe2000f8e0203 */
[----:B------:R-:W-:-:S04]  /*24590*/  LOP3.LUT R4, R4, 0x7, RZ, 0xc0, !PT ;  /* 0x0000000704047812 */ /* 0x000fc800078ec0ff */
[----:B------:R-:W-:Y:S02]  /*245a0*/  LOP3.LUT R0, R0, 0xfffffff0, R4, 0xe2, !PT ;  /* 0xfffffff000007812 */ /* 0x000fe400078ee204 */
[----:B------:R-:W1:Y:S02]  /*245b0*/  LDC.64 R4, c[0x0][0x680] ;  /* 0x0001a000ff047b82 */ /* 0x000e640000000a00 */
[C---:B------:R-:W-:Y:S02]  /*245c0*/  IADD3 R3, P0, R0.reuse, R3, RZ ;  /* 0x0000000300037210 */ /* 0x040fe40007f1e0ff */
[----:B------:R-:W-:Y:S02]  /*245d0*/  LOP3.LUT R0, R0, UR43, RZ, 0xfc, !PT ;  /* 0x0000002b00007c12 */ /* 0x000fe4000f8efcff */
[----:B------:R-:W-:Y:S02]  /*245e0*/  IADD3.X R6, RZ, RZ, RZ, P0, !PT ;  /* 0x000000ffff067210 */ /* 0x000fe400007fe4ff */
[----:B-1----:R-:W-:-:S04]  /*245f0*/  LEA R4, P1, R3, R4, 0x2 ;  /* 0x0000000403047211 */ /* 0x002fc800078210ff */
[----:B------:R-:W-:Y:S02]  /*24600*/  LEA.HI.X R5, R3, R5, R6, 0x2, P1 ;  /* 0x0000000503057211 */ /* 0x000fe400008f1406 */
[----:B------:R-:W1:Y:S02]  /*24610*/  LDC R3, c[0x0][0x288] ;  /* 0x0000a200ff037b82 */ /* 0x000e640000000800 */
[C---:B-1----:R-:W-:Y:S01]  /*24620*/  ISETP.GE.U32.AND P0, PT, R0.reuse, R3, PT ;  /* 0x000000030000720c */ /* 0x042fe20003f06070 */
[----:B------:R-:W-:-:S12]  /*24630*/  VIADD R0, R0, 0x8 ;  /* 0x0000000800007836 */ /* 0x000fd80000000000 */
[----:B------:R1:W-:Y:S01]  /*24640*/  @!P0 STG.E desc[UR4][R4.64], R8 ;  /* 0x0000000804008986 */ /* 0x0003e2000c101904 */
[----:B------:R-:W-:-:S13]  /*24650*/  ISETP.GE.U32.AND P0, PT, R0, R3, PT ;  /* 0x000000030000720c */ /* 0x000fda0003f06070 */
[----:B------:R1:W-:Y:S02]  /*24660*/  @!P0 STG.E desc[UR4][R4.64+0x20], R10 ;  /* 0x0000200a04008986 */ /* 0x0003e4000c101904 */
.L_x_63:
[----:B------:R-:W-:Y:S05]  /*24670*/  BSYNC B0 ;  /* 0x0000000000007941 */ /* 0x000fea0003800000 */
.L_x_62:
[----:B-1----:R-:W1:Y:S02]  /*24680*/  LDC.64 R4, c[0x0][0x730] ;  /* 0x0001cc00ff047b82 */ /* 0x002e640000000a00 */
[----:B-1----:R-:W-:-:S04]  /*24690*/  ISETP.NE.U32.AND P0, PT, R4, RZ, PT ;  /* 0x000000ff0400720c */ /* 0x002fc80003f05070 */
[----:B------:R-:W-:-:S13]  /*246a0*/  ISETP.NE.AND.EX P0, PT, R5, RZ, PT, P0 ;  /* 0x000000ff0500720c */ /* 0x000fda0003f05300 */
[----:B------:R-:W-:Y:S05]  /*246b0*/  @P0 BRA `(.L_x_64) ;  /* 0x0000000000200947 */ /* 0x000fea0003800000 */
[----:B------:R-:W1:Y:S02]  /*246c0*/  LDC.64 R4, c[0x0][0x728] ;  /* 0x0001ca00ff047b82 */ /* 0x000e640000000a00 */
[----:B-1----:R-:W-:-:S04]  /*246d0*/  ISETP.NE.U32.AND P0, PT, R4, RZ, PT ;  /* 0x000000ff0400720c */ /* 0x002fc80003f05070 */
[----:B------:R-:W-:-:S13]  /*246e0*/  ISETP.NE.AND.EX P0, PT, R5, RZ, PT, P0 ;  /* 0x000000ff0500720c */ /* 0x000fda0003f05300 */
[----:B------:R-:W-:Y:S05]  /*246f0*/  @!P0 BRA `(.L_x_65) ;  /* 0x00000000000c8947 */ /* 0x000fea0003800000 */
[----:B------:R-:W1:Y:S02]  /*24700*/  LDC.64 R4, c[0x0][0x728] ;  /* 0x0001ca00ff047b82 */ /* 0x000e640000000a00 */
[----:B-1----:R1:W5:Y:S01]  /*24710*/  LDG.E R58, desc[UR4][R4.64] ;  /* 0x00000004043a7981 */ /* 0x002362000c1e1900 */
[----:B------:R-:W-:Y:S05]  /*24720*/  BRA `(.L_x_64) ;  /* 0x0000000000047947 */ /* 0x000fea0003800000 */
.L_x_65:
[----:B------:R-:W2:Y:S02]  /*24730*/  LDC R58, c[0x0][0x720] ;  /* 0x0001c800ff3a7b82 */ /* 0x000ea40000000800 */
.L_x_64:
[----:B------:R-:W-:-:S04]  /*24740*/  MOV R0, RZ ;  /* 0x000000ff00007202 */ /* 0x000fc80000000f00 */
[----:B------:R-:W-:-:S13]  /*24750*/  LOP3.LUT P0, RZ, R0, 0x1bf, RZ, 0xc0, !PT ;  /* 0x000001bf00ff7812 */ /* 0x000fda000780c0ff */
[----:B------:R-:W-:Y:S05]  /*24760*/  @!P0 BRA `(.L_x_66) ;  /* 0x0000000000348947 */ /* 0x000fea0003800000 */
[----:B------:R-:W-:Y:S01]  /*24770*/  MOV R14, 0x0 ;  /* 0x00000000000e7802 */ /* 0x000fe20000000f00 */
[----:B-1----:R-:W1:Y:S01]  /*24780*/  LDC R4, c[0x4][0x70] ;  /* 0x01001c00ff047b82 */ /* 0x002e620000000800 */
[----:B------:R-:W-:Y:S01]  /*24790*/  MOV R8, 0x70 ;  /* 0x0000007000087802 */ /* 0x000fe20000000f00 */
[----:B------:R-:W-:Y:S01]  /*247a0*/  IMAD.MOV.U32 R13, RZ, RZ, RZ ;  /* 0x000000ffff0d7224 */ /* 0x000fe200078e00ff */
[----:B------:R-:W-:-:S05]  /*247b0*/  MOV R12, 0x1 ;  /* 0x00000001000c7802 */ /* 0x000fca0000000f00 */
[----:B------:R-:W3:Y:S08]  /*247c0*/  LDC R5, c[0x4][0x74] ;  /* 0x01001d00ff057b82 */ /* 0x000ef00000000800 */
[----:B------:R-:W4:Y:S08]  /*247d0*/  LDC R6, c[0x4][0x78] ;  /* 0x01001e00ff067b82 */ /* 0x000f300000000800 */
[----:B------:R-:W1:Y:S08]  /*247e0*/  LDC R7, c[0x4][0x7c] ;  /* 0x01001f00ff077b82 */ /* 0x000e700000000800 */
[----:B------:R-:W1:Y:S08]  /*247f0*/  LDC R10, c[0x4][0x8] ;  /* 0x01000200ff0a7b82 */ /* 0x000e700000000800 */
[----:B------:R-:W1:Y:S08]  /*24800*/  LDC R11, c[0x4][0xc] ;  /* 0x01000300ff0b7b82 */ /* 0x000e700000000800 */
[----:B------:R-:W1:Y:S02]  /*24810*/  LDC.64 R14, c[0x4][R14] ;  /* 0x010000000e0e7b82 */ /* 0x000e640000000a00 */
[----:B------:R-:W-:-:S07]  /*24820*/  LEPC R20, `(.L_x_66) ;  /* 0x000000001014794e */ /* 0x000fce0000000000 */
[----:B-12345:R-:W-:Y:S05]  /*24830*/  CALL.ABS.NOINC R14 ;  /* 0x000000000e007343 */ /* 0x03efea0003c00000 */
.L_x_66:
        /* <DEDUP_REMOVED lines=15> */
.L_x_67:
[----:B-1----:R-:W-:Y:S02]  /*24930*/  SHF.L.U32 R4, R60, 0x5, RZ ;  /* 0x000000053c047819 */ /* 0x002fe400000006ff */
[----:B------:R-:W-:Y:S02]  /*24940*/  SHF.R.U32.HI R3, RZ, 0x1, R60 ;  /* 0x00000001ff037819 */ /* 0x000fe4000001163c */
[----:B------:R-:W-:Y:S02]  /*24950*/  LOP3.LUT R0, R4, 0xc0, RZ, 0xc0, !PT ;  /* 0x000000c004007812 */ /* 0x000fe400078ec0ff */
[----:B------:R-:W-:Y:S02]  /*24960*/  IADD3 R59, R59, 0x1f, RZ ;  /* 0x0000001f3b3b7810 */ /* 0x000fe40007ffe0ff */
[----:B------:R-:W-:Y:S01]  /*24970*/  LOP3.LUT R0, R0, 0x8, R3, 0xf8, !PT ;  /* 0x0000000800007812 */ /* 0x000fe200078ef803 */
[----:B------:R-:W-:Y:S01]  /*24980*/  IMAD.SHL.U32 R3, R60, 0x4, RZ ;  /* 0x000000043c037824 */ /* 0x000fe200078e00ff */
[----:B------:R-:W-:-:S02]  /*24990*/  ISETP.GT.U32.AND P1, PT, R59, 0x3e, PT ;  /* 0x0000003e3b00780c */ /* 0x000fc40003f24070 */
[----:B------:R-:W-:Y:S02]  /*249a0*/  LOP3.LUT P2, RZ, R60, 0x4, RZ, 0xc0, !PT ;  /* 0x000000043cff7812 */ /* 0x000fe4000784c0ff */
[----:B------:R-:W-:Y:S02]  /*249b0*/  LOP3.LUT R0, R0, 0x18, R3, 0x78, !PT ;  /* 0x0000001800007812 */ /* 0x000fe400078e7803 */
[C---:B------:R-:W-:Y:S02]  /*249c0*/  LOP3.LUT R3, R4.reuse, 0x20, RZ, 0xc0, !PT ;  /* 0x0000002004037812 */ /* 0x040fe400078ec0ff */
[----:B------:R-:W-:Y:S02]  /*249d0*/  LOP3.LUT R4, R4, 0x100, RZ, 0xc0, !PT ;  /* 0x0000010004047812 */ /* 0x000fe400078ec0ff */
[----:B------:R-:W-:-:S04]  /*249e0*/  LEA R3, R55, R3, 0x9 ;  /* 0x0000000337037211 */ /* 0x000fc800078e48ff */
[----:B------:R-:W-:Y:S02]  /*249f0*/  IADD3 R0, R0, R3, R4 ;  /* 0x0000000300007210 */ /* 0x000fe40007ffe004 */
[----:B------:R-:W1:Y:S02]  /*24a00*/  LDC.64 R4, c[0x0][0x730] ;  /* 0x0001cc00ff047b82 */ /* 0x000e640000000a00 */
[----:B-1----:R-:W-:-:S04]  /*24a10*/  ISETP.NE.U32.AND P0, PT, R4, RZ, PT ;  /* 0x000000ff0400720c */ /* 0x002fc80003f05070 */
[----:B------:R-:W-:-:S13]  /*24a20*/  ISETP.NE.AND.EX P0, PT, R5, RZ, PT, P0 ;  /* 0x000000ff0500720c */ /* 0x000fda0003f05300 */
[----:B--2--5:R-:W1:Y:S02]  /*24a30*/  @P0 LDC R58, c[0x0][0x720] ;  /* 0x0001c800ff3a0b82 */ /* 0x024e640000000800 */
[-C--:B-1----:R-:W-:Y:S01]  /*24a40*/  FMUL R4, R166, R58.reuse ;  /* 0x0000003aa6047220 */ /* 0x082fe20000400000 */
[-C--:B------:R-:W-:Y:S01]  /*24a50*/  FMUL R162, R162, R58.reuse ;  /* 0x0000003aa2a27220 */ /* 0x080fe20000400000 */
[-C--:B------:R-:W-:Y:S01]  /*24a60*/  FMUL R2, R2, R58.reuse ;  /* 0x0000003a02027220 */ /* 0x080fe20000400000 */
[-C--:B------:R-:W-:Y:S01]  /*24a70*/  FMUL R5, R36, R58.reuse ;  /* 0x0000003a24057220 */ /* 0x080fe20000400000 */
[-C--:B------:R-:W-:Y:S01]  /*24a80*/  FMUL R6, R159, R58.reuse ;  /* 0x0000003a9f067220 */ /* 0x080fe20000400000 */
[-C--:B------:R-:W-:Y:S01]  /*24a90*/  FMUL R155, R155, R58.reuse ;  /* 0x0000003a9b9b7220 */ /* 0x080fe20000400000 */
[-C--:B------:R-:W-:Y:S01]  /*24aa0*/  FMUL R7, R40, R58.reuse ;  /* 0x0000003a28077220 */ /* 0x080fe20000400000 */
[----:B------:R-:W-:Y:S01]  /*24ab0*/  FMUL R41, R41, R58 ;  /* 0x0000003a29297220 */ /* 0x000fe20000400000 */
[----:B------:R-:W-:-:S02]  /*24ac0*/  F2FP.BF16.F32.PACK_AB R4, R162, R4 ;  /* 0x00000004a204723e */ /* 0x000fc400000010ff */
[----:B------:R-:W-:Y:S02]  /*24ad0*/  F2FP.BF16.F32.PACK_AB R5, R5, R2 ;  /* 0x000000020505723e */ /* 0x000fe400000010ff */
[----:B------:R-:W-:Y:S02]  /*24ae0*/  F2FP.BF16.F32.PACK_AB R6, R155, R6 ;  /* 0x000000069b06723e */ /* 0x000fe400000010ff */
[----:B------:R-:W-:Y:S01]  /*24af0*/  F2FP.BF16.F32.PACK_AB R7, R41, R7 ;  /* 0x000000072907723e */ /* 0x000fe200000010ff */
[----:B------:R-:W-:Y:S06]  /*24b00*/  @P1 BRA `(.L_x_68) ;  /* 0x0000000000041947 */ /* 0x000fec0003800000 */
[----:B------:R-:W-:-:S04]  /*24b10*/  DEPBAR.LE SB0, 0x1 ;  /* 0x000080400000791a */ /* 0x000fc80000000000 */
.L_x_68:
[----:B------:R-:W-:Y:S01]  /*24b20*/  IMAD.MOV.U32 R3, RZ, RZ, 0x10 ;  /* 0x00000010ff037424 */ /* 0x000fe200078e00ff */
[----:B------:R-:W2:Y:S01]  /*24b30*/  LDL.LU R21, [R1+0x4] ;  /* 0x0000040001157983 */ /* 0x000ea20000300800 */
[----:B------:R-:W-:Y:S05]  /*24b40*/  WARPSYNC.ALL ;  /* 0x0000000000007948 */ /* 0x000fea0003800000 */
[----:B------:R-:W3:Y:S01]  /*24b50*/  LDL.LU R20, [R1] ;  /* 0x0000000001147983 */ /* 0x000ee20000300800 */
[----:B------:R-:W-:Y:S01]  /*24b60*/  SEL R8, R3, 0xfffffff0, !P2 ;  /* 0xfffffff003087807 */ /* 0x000fe20005000000 */
[----:B------:R-:W-:Y:S01]  /*24b70*/  FMUL R29, R29, R58 ;  /* 0x0000003a1d1d7220 */ /* 0x000fe20000400000 */
[----:B------:R-:W-:Y:S01]  /*24b80*/  LEA R2, R0, R252, 0x1 ;  /* 0x000000fc00027211 */ /* 0x000fe200078e08ff */
[----:B------:R-:W4:Y:S01]  /*24b90*/  LDL.LU R15, [R1+0x14] ;  /* 0x00001400010f7983 */ /* 0x000f220000300800 */
[-C--:B------:R-:W-:Y:S01]  /*24ba0*/  FMUL R0, R33, R58.reuse ;  /* 0x0000003a21007220 */ /* 0x080fe20000400000 */
[-C--:B------:R-:W-:Y:S01]  /*24bb0*/  FMUL R163, R163, R58.reuse ;  /* 0x0000003aa3a37220 */ /* 0x080fe20000400000 */
[-C--:B------:R-:W-:Y:S01]  /*24bc0*/  FMUL R37, R37, R58.reuse ;  /* 0x0000003a25257220 */ /* 0x080fe20000400000 */
[----:B------:R-:W5:Y:S01]  /*24bd0*/  LDL.LU R3, [R1+0x10] ;  /* 0x0000100001037983 */ /* 0x000f620000300800 */
[----:B------:R-:W-:-:S03]  /*24be0*/  FMUL R154, R154, R58 ;  /* 0x0000003a9a9a7220 */ /* 0x000fc60000400000 */
[----:B------:R-:W2:Y:S04]  /*24bf0*/  LDL.LU R14, [R1+0x24] ;  /* 0x00002400010e7983 */ /* 0x000ea80000300800 */
[----:B------:R-:W3:Y:S04]  /*24c00*/  LDL.LU R13, [R1+0x20] ;  /* 0x00002000010d7983 */ /* 0x000ee80000300800 */
[----:B------:R-:W4:Y:S04]  /*24c10*/  LDL.LU R12, [R1+0x34] ;  /* 0x00003400010c7983 */ /* 0x000f280000300800 */
[----:B------:R-:W4:Y:S01]  /*24c20*/  LDL.LU R11, [R1+0x30] ;  /* 0x00003000010b7983 */ /* 0x000f220000300800 */
[----:B------:R-:W-:Y:S06]  /*24c30*/  BAR.SYNC.DEFER_BLOCKING 0x1, 0x80 ;  /* 0x0042000000007b1d */ /* 0x000fec0000010000 */
[----:B------:R-:W4:Y:S04]  /*24c40*/  LDL.LU R10, [R1+0x44] ;  /* 0x00004400010a7983 */ /* 0x000f280000300800 */
[----:B------:R-:W4:Y:S04]  /*24c50*/  LDL.LU R9, [R1+0x40] ;  /* 0x0000400001097983 */ /* 0x000f280000300800 */
[----:B------:R1:W-:Y:S02]  /*24c60*/  STSM.16.M88.4 [R2], R4 ;  /* 0x0000000402007844 */ /* 0x0003e40000000200 */
[-C--:B-1----:R-:W-:Y:S01]  /*24c70*/  FMUL R4, R170, R58.reuse ;  /* 0x0000003aaa047220 */ /* 0x082fe20000400000 */
[-C--:B------:R-:W-:Y:S01]  /*24c80*/  FMUL R5, R32, R58.reuse ;  /* 0x0000003a20057220 */ /* 0x080fe20000400000 */
[----:B------:R-:W-:Y:S01]  /*24c90*/  FMUL R6, R158, R58 ;  /* 0x0000003a9e067220 */ /* 0x000fe20000400000 */
[----:B------:R-:W-:-:S02]  /*24ca0*/  F2FP.BF16.F32.PACK_AB R7, R0, R29 ;  /* 0x0000001d0007723e */ /* 0x000fc400000010ff */
[----:B------:R-:W-:Y:S02]  /*24cb0*/  F2FP.BF16.F32.PACK_AB R4, R163, R4 ;  /* 0x00000004a304723e */ /* 0x000fe400000010ff */
[----:B------:R-:W-:Y:S02]  /*24cc0*/  F2FP.BF16.F32.PACK_AB R5, R37, R5 ;  /* 0x000000052505723e */ /* 0x000fe400000010ff */
[----:B------:R-:W-:Y:S02]  /*24cd0*/  F2FP.BF16.F32.PACK_AB R6, R154, R6 ;  /* 0x000000069a06723e */ /* 0x000fe400000010ff */
[----:B------:R-:W-:Y:S02]  /*24ce0*/  LEA R0, R8, R2, 0x1 ;  /* 0x0000000208007211 */ /* 0x000fe400078e08ff */
[----:B------:R-:W4:Y:S04]  /*24cf0*/  LDL.LU R8, [R1+0x54] ;  /* 0x0000540001087983 */ /* 0x000f280000300800 */
[----:B------:R1:W-:Y:S01]  /*24d00*/  STSM.16.M88.4 [R0], R4 ;  /* 0x0000000400007844 */ /* 0x0003e20000000200 */
        /* <DEDUP_REMOVED lines=12> */
[----:B------:R-:W-:Y:S01]  /*24dd0*/  @!PT LDS RZ, [RZ] ;  /* 0x00000000fffff984 */ /* 0x000fe20000000800 */
[----:B------:R-:W-:Y:S01]  /*24de0*/  @!PT LDS RZ, [RZ] ;  /* 0x00000000fffff984 */ /* 0x000fe20000000800 */
[----:B------:R-:W-:Y:S01]  /*24df0*/  @!PT LDS RZ, [RZ] ;  /* 0x00000000fffff984 */ /* 0x000fe20000000800 */
[----:B------:R-:W-:Y:S01]  /*24e00*/  @!PT LDS RZ, [RZ] ;  /* 0x00000000fffff984 */ /* 0x000fe20000000800 */
[----:B------:R1:W-:Y:S06]  /*24e10*/  MEMBAR.ALL.CTA ;  /* 0x0000000000007992 */ /* 0x0003ec0000008000 */
[----:B-1----:R-:W1:Y:S04]  /*24e20*/  FENCE.VIEW.ASYNC.S ;  /* 0x00000000000073c6 */ /* 0x002e680000000000 */
[----:B------:R-:W4:Y:S04]  /*24e30*/  LDL.LU R6, [R1+0x50] ;  /* 0x0000500001067983 */ /* 0x000f280000300800 */
[----:B------:R-:W4:Y:S04]  /*24e40*/  LDL.LU R5, [R1+0x64] ;  /* 0x0000640001057983 */ /* 0x000f280000300800 */
[----:B------:R-:W4:Y:S01]  /*24e50*/  LDL.LU R4, [R1+0x60] ;  /* 0x0000600001047983 */ /* 0x000f220000300800 */
[----:B-----5:R-:W-:-:S03]  /*24e60*/  FMUL R162, R3, R58 ;  /* 0x0000003a03a27220 */ /* 0x020fc60000400000 */
[----:B------:R-:W5:Y:S01]  /*24e70*/  LDL.LU R3, [R1+0x74] ;  /* 0x0000740001037983 */ /* 0x000f620000300800 */
[----:B--2---:R-:W-:-:S03]  /*24e80*/  FMUL R163, R14, R58 ;  /* 0x0000003a0ea37220 */ /* 0x004fc60000400000 */
[----:B------:R-:W2:Y:S01]  /*24e90*/  LDL.LU R14, [R1+0x70] ;  /* 0x00007000010e7983 */ /* 0x000ea20000300800 */
[----:B---3--:R-:W-:-:S03]  /*24ea0*/  FMUL R158, R13, R58 ;  /* 0x0000003a0d9e7220 */ /* 0x008fc60000400000 */
[----:B------:R-:W3:Y:S01]  /*24eb0*/  LDL.LU R13, [R1+0x84] ;  /* 0x00008400010d7983 */ /* 0x000ee20000300800 */
[----:B----4-:R-:W-:-:S03]  /*24ec0*/  FMUL R159, R12, R58 ;  /* 0x0000003a0c9f7220 */ /* 0x010fc60000400000 */
[----:B------:R-:W4:Y:S01]  /*24ed0*/  LDL.LU R7, [R1+0x80] ;  /* 0x0000800001077983 */ /* 0x000f220000300800 */
[----:B------:R-:W-:-:S03]  /*24ee0*/  FMUL R154, R11, R58 ;  /* 0x0000003a0b9a7220 */ /* 0x000fc60000400000 */
[----:B------:R-:W2:Y:S04]  /*24ef0*/  LDL.LU R12, [R1+0x94] ;  /* 0x00009400010c7983 */ /* 0x000ea80000300800 */
[----:B------:R-:W3:Y:S01]  /*24f00*/  LDL.LU R11, [R1+0x90] ;  /* 0x00009000010b7983 */ /* 0x000ee20000300800 */
[----:B------:R-:W-:-:S03]  /*24f10*/  FMUL R155, R10, R58 ;  /* 0x0000003a0a9b7220 */ /* 0x000fc60000400000 */
        /* <DEDUP_REMOVED lines=11> */
[----:B-----5:R-:W-:-:S03]  /*24fd0*/  FMUL R143, R3, R58 ;  /* 0x0000003a038f7220 */ /* 0x020fc60000400000 */
[----:B------:R-:W5:Y:S01]  /*24fe0*/  LDL.LU R3, [R1+0xd0] ;  /* 0x0000d00001037983 */ /* 0x000f620000300800 */
[----:B----4-:R-:W-:-:S03]  /*24ff0*/  FMUL R134, R7, R58 ;  /* 0x0000003a07867220 */ /* 0x010fc60000400000 */
[----:B------:R-:W4:Y:S01]  /*25000*/  LDL.LU R7, [R1+0xe0] ;  /* 0x0000e00001077983 */ /* 0x000f220000300800 */
[----:B--2---:R-:W-:-:S03]  /*25010*/  FMUL R135, R12, R58 ;  /* 0x0000003a0c877220 */ /* 0x004fc60000400000 */
[----:B------:R-:W2:Y:S01]  /*25020*/  LDL.LU R12, [R1+0xd4] ;  /* 0x0000d400010c7983 */ /* 0x000ea20000300800 */
[----:B---3--:R-:W-:-:S03]  /*25030*/  FMUL R130, R11, R58 ;  /* 0x0000003a0b827220 */ /* 0x008fc60000400000 */
        /* <DEDUP_REMOVED lines=13> */
[-C--:B------:R-:W-:Y:S01]  /*25110*/  FMUL R118, R4, R58.reuse ;  /* 0x0000003a04767220 */ /* 0x080fe20000400000 */
[-C--:B-----5:R-:W-:Y:S02]  /*25120*/  FMUL R119, R3, R58.reuse ;  /* 0x0000003a03777220 */ /* 0x0a0fe40000400000 */
[----:B------:R-:W5:Y:S04]  /*25130*/  LDL.LU R3, [R1+0x114] ;  /* 0x0001140001037983 */ /* 0x000f680000300800 */
        /* <DEDUP_REMOVED lines=14> */
[-C--:B------:R-:W-:Y:S01]  /*25220*/  FMUL R171, R21, R58.reuse ;  /* 0x0000003a15ab7220 */ /* 0x080fe20000400000 */
[-C--:B------:R-:W-:Y:S01]  /*25230*/  FMUL R103, R8, R58.reuse ;  /* 0x0000003a08677220 */ /* 0x080fe20000400000 */
[-C--:B------:R-:W-:Y:S02]  /*25240*/  FMUL R98, R6, R58.reuse ;  /* 0x0000003a06627220 */ /* 0x080fe40000400000 */
[----:B------:R-:W3:Y:S01]  /*25250*/  LDL.LU R6, [R1+0x154] ;  /* 0x0001540001067983 */ /* 0x000ee20000300800 */
[----:B------:R-:W-:-:S03]  /*25260*/  FMUL R99, R5, R58 ;  /* 0x0000003a05637220 */ /* 0x000fc60000400000 */
[----:B------:R-:W3:Y:S01]  /*25270*/  LDL.LU R5, [R1+0x170] ;  /* 0x0001700001057983 */ /* 0x000ee20000300800 */
[----:B-----5:R-:W-:-:S03]  /*25280*/  FMUL R94, R3, R58 ;  /* 0x0000003a035e7220 */ /* 0x020fc60000400000 */
[----:B------:R-:W5:Y:S01]  /*25290*/  LDL.LU R3, [R1+0x164] ;  /* 0x0001640001037983 */ /* 0x000f620000300800 */
[----:B------:R-:W-:-:S03]  /*252a0*/  FMUL R95, R4, R58 ;  /* 0x0000003a045f7220 */ /* 0x000fc60000400000 */
[----:B------:R-:W5:Y:S01]  /*252b0*/  LDL.LU R4, [R1+0x180] ;  /* 0x0001800001047983 */ /* 0x000f620000300800 */
[----:B----4-:R-:W-:-:S03]  /*252c0*/  FMUL R90, R7, R58 ;  /* 0x0000003a075a7220 */ /* 0x010fc60000400000 */
[----:B------:R-:W4:Y:S01]  /*252d0*/  LDL.LU R7, [R1+0x174] ;  /* 0x0001740001077983 */ /* 0x000f220000300800 */
[----:B--2---:R-:W-:-:S03]  /*252e0*/  FMUL R91, R12, R58 ;  /* 0x0000003a0c5b7220 */ /* 0x004fc60000400000 */
[----:B------:R-:W2:Y:S01]  /*252f0*/  LDL.LU R8, [R1+0x190] ;  /* 0x0001900001087983 */ /* 0x000ea20000300800 */
[----:B---3--:R-:W-:-:S03]  /*25300*/  FMUL R86, R11, R58 ;  /* 0x0000003a0b567220 */ /* 0x008fc60000400000 */
[----:B------:R-:W3:Y:S04]  /*25310*/  LDL.LU R11, [R1+0x184] ;  /* 0x00018400010b7983 */ /* 0x000ee80000300800 */
[----:B------:R-:W3:Y:S04]  /*25320*/  LDL.LU R12, [R1+0x1a0] ;  /* 0x0001a000010c7983 */ /* 0x000ee80000300800 */
[----:B------:R-:W3:Y:S04]  /*25330*/  LDL.LU R15, [R1+0x194] ;  /* 0x00019400010f7983 */ /* 0x000ee80000300800 */
[----:B------:R-:W5:Y:S04]  /*25340*/  LDL.LU R25, [R1+0x1b0] ;  /* 0x0001b00001197983 */ /* 0x000f680000300800 */
[----:B------:R-:W4:Y:S01]  /*25350*/  LDL.LU R21, [R1+0x1a4] ;  /* 0x0001a40001157983 */ /* 0x000f220000300800 */
[----:B------:R-:W-:-:S03]  /*25360*/  FMUL R166, R20, R58 ;  /* 0x0000003a14a67220 */ /* 0x000fc60000400000 */
[----:B------:R-:W3:Y:S04]  /*25370*/  LDL.LU R20, [R1+0x1c0] ;  /* 0x0001c00001147983 */ /* 0x000ee80000300800 */
[----:B------:R-:W3:Y:S04]  /*25380*/  LDL.LU R23, [R1+0x1b4] ;  /* 0x0001b40001177983 */ /* 0x000ee80000300800 */
[----:B------:R-:W3:Y:S01]  /*25390*/  LDL.LU R24, [R1+0x1d0] ;  /* 0x0001d00001187983 */ /* 0x000ee20000300800 */
[----:B------:R-:W-:-:S03]  /*253a0*/  FMUL R83, R9, R58 ;  /* 0x0000003a09537220 */ /* 0x000fc60000400000 */
[----:B------:R-:W2:Y:S01]  /*253b0*/  LDL.LU R29, [R1+0x1c4] ;  /* 0x0001c400011d7983 */ /* 0x000ea20000300800 */
[----:B------:R-:W-:-:S03]  /*253c0*/  FMUL R9, R19, R58 ;  /* 0x0000003a13097220 */ /* 0x000fc60000400000 */
[----:B------:R-:W3:Y:S04]  /*253d0*/  LDL.LU R28, [R1+0x1e0] ;  /* 0x0001e000011c7983 */ /* 0x000ee80000300800 */
[----:B------:R-:W5:Y:S04]  /*253e0*/  LDL.LU R33, [R1+0x1d4] ;  /* 0x0001d40001217983 */ /* 0x000f680000300800 */
[----:B------:R-:W3:Y:S04]  /*253f0*/  LDL.LU R32, [R1+0x1f0] ;  /* 0x0001f00001207983 */ /* 0x000ee80000300800 */
[----:B------:R-:W3:Y:S01]  /*25400*/  LDL.LU R37, [R1+0x1e4] ;  /* 0x0001e40001257983 */ /* 0x000ee20000300800 */
[----:B------:R-:W-:-:S03]  /*25410*/  FMUL R174, R248, R58 ;  /* 0x0000003af8ae7220 */ /* 0x000fc60000400000 */
[----:B------:R-:W3:Y:S01]  /*25420*/  LDL.LU R36, [R1+0x200] ;  /* 0x0002000001247983 */ /* 0x000ee20000300800 */
[----:B------:R-:W-:-:S03]  /*25430*/  FMUL R183, R247, R58 ;  /* 0x0000003af7b77220 */ /* 0x000fc60000400000 */
[----:B------:R-:W2:Y:S01]  /*25440*/  LDL.LU R41, [R1+0x1f4] ;  /* 0x0001f40001297983 */ /* 0x000ea20000300800 */
[----:B------:R-:W-:-:S03]  /*25450*/  FMUL R186, R187, R58 ;  /* 0x0000003abbba7220 */ /* 0x000fc60000400000 */
[----:B------:R-:W3:Y:S01]  /*25460*/  LDL.LU R40, [R1+0x208] ;  /* 0x0002080001287983 */ /* 0x000ee20000300800 */
[-C--:B------:R-:W-:Y:S01]  /*25470*/  FMUL R178, R246, R58.reuse ;  /* 0x0000003af6b27220 */ /* 0x080fe20000400000 */
[-C--:B------:R-:W-:Y:S01]  /*25480*/  FMUL R187, R245, R58.reuse ;  /* 0x0000003af5bb7220 */ /* 0x080fe20000400000 */
[-C--:B------:R-:W-:Y:S01]  /*25490*/  FMUL R182, R244, R58.reuse ;  /* 0x0000003af4b67220 */ /* 0x080fe20000400000 */
[----:B------:R-:W-:Y:S01]  /*254a0*/  F2FP.BF16.F32.PACK_AB R60, R60, R59 ;  /* 0x0000003b3c3c723e */ /* 0x000fe200000010ff */
        /* <DEDUP_REMOVED lines=10> */
[----:B------:R-:W-:Y:S01]  /*25550*/  BSSY B0, `(.L_x_69) ;  /* 0x00000cf000007945 */ /* 0x000fe20003800000 */
        /* <DEDUP_REMOVED lines=41> */
[-C--:B------:R-:W-:Y:S01]  /*257f0*/  FMUL R21, R30, R58.reuse ;  /* 0x0000003a1e157220 */ /* 0x080fe20000400000 */
[----:B------:R-:W-:-:S02]  /*25800*/  FMUL R30, R43, R58 ;  /* 0x0000003a2b1e7220 */ /* 0x000fc40000400000 */
        /* <DEDUP_REMOVED lines=22> */
[-C--:B-----5:R-:W-:Y:S01]  /*25970*/  FMUL R31, R33, R58.reuse ;  /* 0x0000003a211f7220 */ /* 0x0a0fe20000400000 */
[-C--:B------:R-:W-:Y:S01]  /*25980*/  FMUL R5, R22, R58.reuse ;  /* 0x0000003a16057220 */ /* 0x080fe20000400000 */
[-C--:B------:R-:W-:Y:S01]  /*25990*/  FMUL R14, R27, R58.reuse ;  /* 0x0000003a1b0e7220 */ /* 0x080fe20000400000 */
[-C--:B------:R-:W-:Y:S01]  /*259a0*/  FMUL R16, R25, R58.reuse ;  /* 0x0000003a19107220 */ /* 0x080fe20000400000 */
[----:B------:R-:W-:Y:S01]  /*259b0*/  FMUL R33, R42, R58 ;  /* 0x0000003a2a217220 */ /* 0x000fe20000400000 */
[----:B------:R-:W-:-:S02]  /*259c0*/  VIADD R59, R2, 0x1000 ;  /* 0x00001000023b7836 */ /* 0x000fc40000000000 */
        /* <DEDUP_REMOVED lines=102> */
[----:B------:R-:W-:Y:S02]  /*26030*/  F2FP.BF16.F32.PACK_AB R64, R64, R239 ;  /* 0x000000ef4040723e */ /* 0x000fe400000010ff */
[----:B------:R-:W-:Y:S02]  /*26040*/  F2FP.BF16.F32.PACK_AB R65, R65, R238 ;  /* 0x000000ee4141723e */ /* 0x000fe400000010ff */
[----:B------:R-:W-:Y:S02]  /*26050*/  F2FP.BF16.F32.PACK_AB R66, R66, R237 ;  /* 0x000000ed4242723e */ /* 0x000fe400000010ff */
[----:B------:R-:W-:Y:S01]  /*26060*/  F2FP.BF16.F32.PACK_AB R67, R67, R236 ;  /* 0x000000ec4343723e */ /* 0x000fe200000010ff */
[----:B----4-:R-:W-:-:S02]  /*26070*/  FMUL R51, R245, R58 ;  /* 0x0000003af5337220 */ /* 0x010fc40000400000 */
[----:B------:R-:W2:Y:S01]  /*26080*/  S2R R245, SR_TID.X ;  /* 0x0000000000f57919 */ /* 0x000ea20000002100 */
        /* <DEDUP_REMOVED lines=8> */
[----:B-1----:R-:W-:Y:S01]  /*26110*/  BAR.SYNC.DEFER_BLOCKING 0x1, 0x80 ;  /* 0x0042000000007b1d */ /* 0x002fe20000010000 */
[----:B--2---:R-:W-:-:S02]  /*26120*/  LOP3.LUT P0, RZ, R245, 0x4, RZ, 0xc0, !PT ;  /* 0x00000004f5ff7812 */ /* 0x004fc4000780c0ff */
[----:B------:R-:W-:-:S04]  /*26130*/  MOV R245, 0x10 ;  /* 0x0000001000f57802 */ /* 0x000fc80000000f00 */
[----:B------:R-:W-:-:S04]  /*26140*/  SEL R245, R245, 0xfffffff0, !P0 ;  /* 0xfffffff0f5f57807 */ /* 0x000fc80004000000 */
[----:B------:R-:W-:Y:S01]  /*26150*/  LEA R59, R245, R59, 0x1 ;  /* 0x0000003bf53b7211 */ /* 0x000fe200078e08ff */
[----:B------:R-:W-:Y:S06]  /*26160*/  @P1 BRA `(.L_x_70) ;  /* 0x0000000000341947 */ /* 0x000fec0003800000 */
[----:B------:R-:W1:Y:S01]  /*26170*/  LDC.64 R236, c[0x0][0x198] ;  /* 0x00006600ffec7b82 */ /* 0x000e620000000a00 */
[----:B------:R-:W-:Y:S01]  /*26180*/  R2UR UR8, R252 ;  /* 0x00000000fc0872ca */ /* 0x000fe200000e0000 */
[----:B------:R-:W-:Y:S01]  /*26190*/  UMOV UR9, URZ ;  /* 0x0000003f00097c82 */ /* 0x000fe20008000000 */
[----:B------:R-:W-:Y:S01]  /*261a0*/  UMOV UR10, UR43 ;  /* 0x0000002b000a7c82 */ /* 0x000fe20008000000 */
[----:B------:R-:W-:Y:S01]  /*261b0*/  UMOV UR11, UR36 ;  /* 0x00000024000b7c82 */ /* 0x000fe20008000000 */
[----:B------:R-:W-:Y:S01]  /*261c0*/  UMOV UR12, UR37 ;  /* 0x00000025000c7c82 */ /* 0x000fe20008000000 */
[----:B-1----:R-:W-:-:S04]  /*261d0*/  IADD3 R238, P0, R236, 0x670, RZ ;  /* 0x00000670ecee7810 */ /* 0x002fc80007f1e0ff */
[----:B------:R-:W-:Y:S02]  /*261e0*/  IADD3.X R236, RZ, R237, RZ, P0, !PT ;  /* 0x000000edffec7210 */ /* 0x000fe400007fe4ff */
[----:B------:R-:W-:Y:S02]  /*261f0*/  R2UR UR4, R238 ;  /* 0x00000000ee0472ca */ /* 0x000fe400000e0000 */
[----:B------:R-:W-:-:S13]  /*26200*/  R2UR UR5, R236 ;  /* 0x00000000ec0572ca */ /* 0x000fda00000e0000 */
[----:B------:R1:W-:Y:S01]  /*26210*/  UTMASTG.4D [UR8], [UR4] ;  /* 0x00000008040073b5 */ /* 0x0003e20008018000 */
[----:B------:R0:W-:Y:S01]  /*26220*/  UTMACMDFLUSH ;  /* 0x00000000000079b7 */ /* 0x0001e20000000000 */
[----:B-1----:R-:W-:-:S04]  /*26230*/  DEPBAR.LE SB0, 0x1 ;  /* 0x000080400000791a */ /* 0x002fc80000000000 */
.L_x_70:
[----:B------:R-:W-:Y:S05]  /*26240*/  BSYNC B0 ;  /* 0x0000000000007941 */ /* 0x000fea0003800000 */
.L_x_69:
[----:B------:R-:W-:Y:S01]  /*26250*/  BAR.SYNC.DEFER_BLOCKING 0x1, 0x80 ;  /* 0x0042000000007b1d */ /* 0x000fe20000010000 */
[----:B------:R-:W-:Y:S02]  /*26260*/  F2FP.BF16.F32.PACK_AB R68, R235, R68 ;  /* 0x00000044eb44723e */ /* 0x000fe400000010ff */
[----:B------:R-:W-:Y:S02]  /*26270*/  F2FP.BF16.F32.PACK_AB R69, R234, R69 ;  /* 0x00000045ea45723e */ /* 0x000fe400000010ff */
[----:B------:R-:W-:Y:S01]  /*26280*/  F2FP.BF16.F32.PACK_AB R70, R233, R70 ;  /* 0x00000046e946723e */ /* 0x000fe200000010ff */
[----:B------:R-:W-:Y:S01]  /*26290*/  BSSY B0, `(.L_x_71) ;  /* 0x000001e000007945 */ /* 0x000fe20003800000 */
[----:B------:R-:W-:Y:S02]  /*262a0*/  F2FP.BF16.F32.PACK_AB R71, R232, R71 ;  /* 0x00000047e847723e */ /* 0x000fe400000010ff */
[----:B------:R-:W-:Y:S02]  /*262b0*/  F2FP.BF16.F32.PACK_AB R72, R231, R72 ;  /* 0x00000048e748723e */ /* 0x000fe400000010ff */
[----:B------:R-:W-:-:S02]  /*262c0*/  F2FP.BF16.F32.PACK_AB R73, R230, R73 ;  /* 0x00000049e649723e */ /* 0x000fc400000010ff */
[----:B------:R-:W-:Y:S02]  /*262d0*/  F2FP.BF16.F32.PACK_AB R74, R229, R74 ;  /* 0x0000004ae54a723e */ /* 0x000fe400000010ff */
[----:B------:R-:W-:Y:S01]  /*262e0*/  F2FP.BF16.F32.PACK_AB R75, R228, R75 ;  /* 0x0000004be44b723e */ /* 0x000fe200000010ff */
[----:B------:R1:W-:Y:S04]  /*262f0*/  STSM.16.M88.4 [R2+0x1000], R60 ;  /* 0x0010003c02007844 */ /* 0x0003e80000000200 */
[----:B------:R1:W-:Y:S01]  /*26300*/  STSM.16.M88.4 [R0+0x1000], R64 ;  /* 0x0010004000007844 */ /* 0x0003e20000000200 */
[----:B------:R-:W-:Y:S01]  /*26310*/  @!PT LDS RZ, [RZ] ;  /* 0x00000000fffff984 */ /* 0x000fe20000000800 */
[----:B------:R-:W-:Y:S01]  /*26320*/  @!PT LDS RZ, [RZ] ;  /* 0x00000000fffff984 */ /* 0x000fe20000000800 */
[----:B------:R-:W-:Y:S01]  /*26330*/  @!PT LDS RZ, [RZ] ;  /* 0x00000000fffff984 */ /* 0x000fe20000000800 */
[----:B------:R-:W-:Y:S01]  /*26340*/  @!PT LDS RZ, [RZ] ;  /* 0x00000000fffff984 */ /* 0x000fe20000000800 */
[----:B------:R2:W-:Y:S06]  /*26350*/  MEMBAR.ALL.CTA ;  /* 0x0000000000007992 */ /* 0x0005ec0000008000 */
[----:B--2---:R-:W2:Y:S02]  /*26360*/  FENCE.VIEW.ASYNC.S ;  /* 0x00000000000073c6 */ /* 0x004ea40000000000 */
[----:B--2---:R-:W-:Y:S06]  /*26370*/  BAR.SYNC.DEFER_BLOCKING 0x1, 0x80 ;  /* 0x0042000000007b1d */ /* 0x004fec0000010000 */
[----:B------:R-:W-:Y:S05]  /*26380*/  @P1 BRA `(.L_x_72) ;  /* 0x0000000000381947 */ /* 0x000fea0003800000 */
[----:B-1----:R-:W1:Y:S01]  /*26390*/  LDC.64 R60, c[0x0][0x198] ;  /* 0x00006600ff3c7b82 */ /* 0x002e620000000a00 */
[----:B------:R-:W-:Y:S01]  /*263a0*/  R2UR UR8, R252 ;  /* 0x00000000fc0872ca */ /* 0x000fe200000e0000 */
[----:B------:R-:W-:Y:S01]  /*263b0*/  UMOV UR9, 0x20 ;  /* 0x0000002000097882 */ /* 0x000fe20000000000 */
[----:B------:R-:W-:Y:S01]  /*263c0*/  UMOV UR10, UR43 ;  /* 0x0000002b000a7c82 */ /* 0x000fe20008000000 */
[----:B------:R-:W-:Y:S01]  /*263d0*/  UMOV UR11, UR36 ;  /* 0x00000024000b7c82 */ /* 0x000fe20008000000 */
[----:B------:R-:W-:-:S09]  /*263e0*/  UMOV UR12, UR37 ;  /* 0x00000025000c7c82 */ /* 0x000fd20008000000 */
[----:B------:R-:W-:Y:S01]  /*263f0*/  UIADD3 UR8, UR8, 0x1000, URZ ;  /* 0x0000100008087890 */ /* 0x000fe2000fffe03f */
[----:B-1----:R-:W-:-:S04]  /*26400*/  IADD3 R62, P0, R60, 0x670, RZ ;  /* 0x000006703c3e7810 */ /* 0x002fc80007f1e0ff */
[----:B------:R-:W-:Y:S01]  /*26410*/  R2UR UR4, R62 ;  /* 0x000000003e0472ca */ /* 0x000fe200000e0000 */
[----:B------:R-:W-:-:S05]  /*26420*/  IMAD.X R60, RZ, RZ, R61, P0 ;  /* 0x000000ffff3c7224 */ /* 0x000fca00000e063d */
[----:B------:R-:W-:-:S13]  /*26430*/  R2UR UR5, R60 ;  /* 0x000000003c0572ca */ /* 0x000fda00000e0000 */
[----:B------:R2:W-:Y:S01]  /*26440*/  UTMASTG.4D [UR8], [UR4] ;  /* 0x00000008040073b5 */ /* 0x0005e20008018000 */
[----:B------:R0:W-:Y:S01]  /*26450*/  UTMACMDFLUSH ;  /* 0x00000000000079b7 */ /* 0x0001e20000000000 */
[----:B--2---:R-:W-:-:S04]  /*26460*/  DEPBAR.LE SB0, 0x1 ;  /* 0x000080400000791a */ /* 0x004fc80000000000 */
.L_x_72:
[----:B------:R-:W-:Y:S05]  /*26470*/  BSYNC B0 ;  /* 0x0000000000007941 */ /* 0x000fea0003800000 */
.L_x_71:
[----:B------:R-:W-:Y:S01]  /*26480*/  BAR.SYNC.DEFER_BLOCKING 0x1, 0x80 ;  /* 0x0042000000007b1d */ /* 0x000fe20000010000 */
[----:B-1----:R-:W-:Y:S02]  /*26490*/  F2FP.BF16.F32.PACK_AB R60, R227, R226 ;  /* 0x000000e2e33c723e */ /* 0x002fe400000010ff */
        /* <DEDUP_REMOVED lines=8> */
[----:B------:R1:W-:Y:S04]  /*26520*/  STSM.16.M88.4 [R2], R68 ;  /* 0x0000004402007844 */ /* 0x0003e80000000200 */
[----:B------:R1:W-:Y:S01]  /*26530*/  STSM.16.M88.4 [R0], R72 ;  /* 0x0000004800007844 */ /* 0x0003e20000000200 */
        /* <DEDUP_REMOVED lines=20> */
[----:B--2---:R-:W-:-:S04]  /*26680*/  DEPBAR.LE SB0, 0x1 ;  /* 0x000080400000791a */ /* 0x004fc80000000000 */
.L_x_74:
[----:B------:R-:W-:Y:S05]  /*26690*/  BSYNC B0 ;  /* 0x0000000000007941 */ /* 0x000fea0003800000 */
.L_x_73:
        /* <DEDUP_REMOVED lines=28> */
[----:B------:R-:W-:Y:S02]  /*26860*/  IADD3.X R60, RZ, R61, RZ, P0, !PT ;  /* 0x0000003dff3c7210 */ /* 0x000fe400007fe4ff */
[----:B------:R-:W-:Y:S02]  /*26870*/  R2UR UR4, R62 ;  /* 0x000000003e0472ca */ /* 0x000fe400000e0000 */
[----:B------:R-:W-:-:S13]  /*26880*/  R2UR UR5, R60 ;  /* 0x000000003c0572ca */ /* 0x000fda00000e0000 */
[----:B------:R2:W-:Y:S01]  /*26890*/  UTMASTG.4D [UR8], [UR4] ;  /* 0x00000008040073b5 */ /* 0x0005e20008018000 */
[----:B------:R0:W-:Y:S01]  /*268a0*/  UTMACMDFLUSH ;  /* 0x00000000000079b7 */ /* 0x0001e20000000000 */
[----:B--2---:R-:W-:-:S04]  /*268b0*/  DEPBAR.LE SB0, 0x1 ;  /* 0x000080400000791a */ /* 0x004fc80000000000 */
.L_x_76:
[----:B------:R-:W-:Y:S05]  /*268c0*/  BSYNC B0 ;  /* 0x0000000000007941 */ /* 0x000fea0003800000 */
.L_x_75:
        /* <DEDUP_REMOVED lines=27> */
[----:B------:R-:W-:Y:S01]  /*26a80*/  R2UR UR4, R70 ;  /* 0x00000000460472ca */ /* 0x000fe200000e0000 */
[----:B------:R-:W-:-:S05]  /*26a90*/  IMAD.X R68, RZ, RZ, R69, P0 ;  /* 0x000000ffff447224 */ /* 0x000fca00000e0645 */
[----:B------:R-:W-:-:S13]  /*26aa0*/  R2UR UR5, R68 ;  /* 0x00000000440572ca */ /* 0x000fda00000e0000 */
[----:B------:R2:W-:Y:S01]  /*26ab0*/  UTMASTG.4D [UR8], [UR4] ;  /* 0x00000008040073b5 */ /* 0x0005e20008018000 */
[----:B------:R0:W-:Y:S01]  /*26ac0*/  UTMACMDFLUSH ;  /* 0x00000000000079b7 */ /* 0x0001e20000000000 */
[----:B--2---:R-:W-:-:S04]  /*26ad0*/  DEPBAR.LE SB0, 0x1 ;  /* 0x000080400000791a */ /* 0x004fc80000000000 */
.L_x_78:
[----:B------:R-:W-:Y:S05]  /*26ae0*/  BSYNC B0 ;  /* 0x0000000000007941 */ /* 0x000fea0003800000 */
.L_x_77:
        /* <DEDUP_REMOVED lines=34> */
.L_x_80:
[----:B------:R-:W-:Y:S05]  /*26d10*/  BSYNC B0 ;  /* 0x0000000000007941 */ /* 0x000fea0003800000 */
.L_x_79:
        /* <DEDUP_REMOVED lines=33> */
.L_x_82:
[----:B------:R-:W-:Y:S05]  /*26f30*/  BSYNC B0 ;  /* 0x0000000000007941 */ /* 0x000fea0003800000 */
.L_x_81:
        /* <DEDUP_REMOVED lines=34> */
.L_x_84:
[----:B------:R-:W-:Y:S05]  /*27160*/  BSYNC B0 ;  /* 0x0000000000007941 */ /* 0x000fea0003800000 */
.L_x_83:
        /* <DEDUP_REMOVED lines=33> */
.L_x_86:
[----:B------:R-:W-:Y:S05]  /*27380*/  BSYNC B0 ;  /* 0x0000000000007941 */ /* 0x000fea0003800000 */
.L_x_85:
        /* <DEDUP_REMOVED lines=34> */
.L_x_88:
[----:B------:R-:W-:Y:S05]  /*275b0*/  BSYNC B0 ;  /* 0x0000000000007941 */ /* 0x000fea0003800000 */
.L_x_87:
        /* <DEDUP_REMOVED lines=33> */
.L_x_90:
[----:B------:R-:W-:Y:S05]  /*277d0*/  BSYNC B0 ;  /* 0x0000000000007941 */ /* 0x000fea0003800000 */
.L_x_89:
[----:B------:R-:W-:Y:S01]  /*277e0*/  BAR.SYNC.DEFER_BLOCKING 0x1, 0x80 ;  /* 0x0042000000007b1d */ /* 0x000fe20000010000 */
[----:B------:R-:W-:Y:S02]  /*277f0*/  F2FP.BF16.F32.PACK_AB R5, R5, R6 ;  /* 0x000000060505723e */ /* 0x000fe400000010ff */
[----:B------:R-:W-:Y:S02]  /*27800*/  F2FP.BF16.F32.PACK_AB R6, R7, R8 ;  /* 0x000000080706723e */ /* 0x000fe400000010ff */
[----:B-1----:R-:W-:Y:S01]  /*27810*/  F2FP.BF16.F32.PACK_AB R68, R82, R83 ;  /* 0x000000535244723e */ /* 0x002fe200000010ff */
        /* <DEDUP_REMOVED lines=16> */
[----:B------:R-:W2:Y:S01]  /*27920*/  LDC.64 R8, c[0x0][0x198] ;  /* 0x00006600ff087b82 */ /* 0x000ea20000000a00 */
[----:B------:R-:W-:Y:S01]  /*27930*/  R2UR UR8, R252 ;  /* 0x00000000fc0872ca */ /* 0x000fe200000e0000 */
[----:B------:R-:W-:Y:S01]  /*27940*/  UMOV UR9, 0x160 ;  /* 0x0000016000097882 */ /* 0x000fe20000000000 */
[----:B------:R-:W-:Y:S01]  /*27950*/  UMOV UR10, UR43 ;  /* 0x0000002b000a7c82 */ /* 0x000fe20008000000 */
[----:B------:R-:W-:Y:S01]  /*27960*/  UMOV UR11, UR36 ;  /* 0x00000024000b7c82 */ /* 0x000fe20008000000 */
[----:B------:R-:W-:-:S09]  /*27970*/  UMOV UR12, UR37 ;  /* 0x00000025000c7c82 */ /* 0x000fd20008000000 */
[----:B------:R-:W-:Y:S01]  /*27980*/  UIADD3 UR8, UR8, 0x1000, URZ ;  /* 0x0000100008087890 */ /* 0x000fe2000fffe03f */
[----:B--2---:R-:W-:-:S04]  /*27990*/  IADD3 R3, P0, R8, 0x670, RZ ;  /* 0x0000067008037810 */ /* 0x004fc80007f1e0ff */
[----:B------:R-:W-:Y:S02]  /*279a0*/  IADD3.X R8, RZ, R9, RZ, P0, !PT ;  /* 0x00000009ff087210 */ /* 0x000fe400007fe4ff */
[----:B------:R-:W-:Y:S02]  /*279b0*/  R2UR UR4, R3 ;  /* 0x00000000030472ca */ /* 0x000fe400000e0000 */
[----:B------:R-:W-:-:S13]  /*279c0*/  R2UR UR5, R8 ;  /* 0x00000000080572ca */ /* 0x000fda00000e0000 */
[----:B------:R2:W-:Y:S01]  /*279d0*/  UTMASTG.4D [UR8], [UR4] ;  /* 0x00000008040073b5 */ /* 0x0005e20008018000 */
[----:B------:R0:W-:Y:S01]  /*279e0*/  UTMACMDFLUSH ;  /* 0x00000000000079b7 */ /* 0x0001e20000000000 */
[----:B--2---:R-:W-:-:S04]  /*279f0*/  DEPBAR.LE SB0, 0x1 ;  /* 0x000080400000791a */ /* 0x004fc80000000000 */
.L_x_92:
[----:B------:R-:W-:Y:S05]  /*27a00*/  BSYNC B0 ;  /* 0x0000000000007941 */ /* 0x000fea0003800000 */
.L_x_91:
        /* <DEDUP_REMOVED lines=17> */
[----:B---3--:R-:W3:Y:S02]  /*27b20*/  FENCE.VIEW.ASYNC.S ;  /* 0x00000000000073c6 */ /* 0x008ee40000000000 */
[----:B---3--:R-:W-:Y:S06]  /*27b30*/  BAR.SYNC.DEFER_BLOCKING 0x1, 0x80 ;  /* 0x0042000000007b1d */ /* 0x008fec0000010000 */
[----:B------:R-:W-:Y:S05]  /*27b40*/  @P1 BRA `(.L_x_94) ;  /* 0x0000000000341947 */ /* 0x000fea0003800000 */
[----:B--2---:R-:W2:Y:S01]  /*27b50*/  LDC.64 R4, c[0x0][0x198] ;  /* 0x00006600ff047b82 */ /* 0x004ea20000000a00 */
[----:B------:R-:W-:Y:S01]  /*27b60*/  R2UR UR8, R252 ;  /* 0x00000000fc0872ca */ /* 0x000fe200000e0000 */
[----:B------:R-:W-:Y:S01]  /*27b70*/  UMOV UR9, 0x180 ;  /* 0x0000018000097882 */ /* 0x000fe20000000000 */
[----:B------:R-:W-:Y:S01]  /*27b80*/  UMOV UR10, UR43 ;  /* 0x0000002b000a7c82 */ /* 0x000fe20008000000 */
[----:B------:R-:W-:Y:S01]  /*27b90*/  UMOV UR11, UR36 ;  /* 0x00000024000b7c82 */ /* 0x000fe20008000000 */
[----:B------:R-:W-:Y:S01]  /*27ba0*/  UMOV UR12, UR37 ;  /* 0x00000025000c7c82 */ /* 0x000fe20008000000 */
[----:B--2---:R-:W-:-:S04]  /*27bb0*/  IADD3 R3, P0, R4, 0x670, RZ ;  /* 0x0000067004037810 */ /* 0x004fc80007f1e0ff */
[----:B------:R-:W-:Y:S02]  /*27bc0*/  IADD3.X R4, RZ, R5, RZ, P0, !PT ;  /* 0x00000005ff047210 */ /* 0x000fe400007fe4ff */
[----:B------:R-:W-:Y:S02]  /*27bd0*/  R2UR UR4, R3 ;  /* 0x00000000030472ca */ /* 0x000fe400000e0000 */
[----:B------:R-:W-:-:S13]  /*27be0*/  R2UR UR5, R4 ;  /* 0x00000000040572ca */ /* 0x000fda00000e0000 */
[----:B------:R3:W-:Y:S01]  /*27bf0*/  UTMASTG.4D [UR8], [UR4] ;  /* 0x00000008040073b5 */ /* 0x0007e20008018000 */
[----:B------:R0:W-:Y:S01]  /*27c00*/  UTMACMDFLUSH ;  /* 0x00000000000079b7 */ /* 0x0001e20000000000 */
[----:B---3--:R-:W-:-:S04]  /*27c10*/  DEPBAR.LE SB0, 0x1 ;  /* 0x000080400000791a */ /* 0x008fc80000000000 */
.L_x_94:
[----:B------:R-:W-:Y:S05]  /*27c20*/  BSYNC B0 ;  /* 0x0000000000007941 */ /* 0x000fea0003800000 */
.L_x_93:
        /* <DEDUP_REMOVED lines=17> */
[----:B----4-:R-:W4:Y:S02]  /*27d40*/  FENCE.VIEW.ASYNC.S ;  /* 0x00000000000073c6 */ /* 0x010f240000000000 */
[----:B----4-:R-:W-:Y:S06]  /*27d50*/  BAR.SYNC.DEFER_BLOCKING 0x1, 0x80 ;  /* 0x0042000000007b1d */ /* 0x010fec0000010000 */
[----:B------:R-:W-:Y:S05]  /*27d60*/  @P1 BRA `(.L_x_96) ;  /* 0x0000000000381947 */ /* 0x000fea0003800000 */
[----:B--2---:R-:W2:Y:S01]  /*27d70*/  LDC.64 R4, c[0x0][0x198] ;  /* 0x00006600ff047b82 */ /* 0x004ea20000000a00 */
[----:B------:R-:W-:Y:S01]  /*27d80*/  R2UR UR8, R252 ;  /* 0x00000000fc0872ca */ /* 0x000fe200000e0000 */
[----:B------:R-:W-:Y:S01]  /*27d90*/  UMOV UR9, 0x1a0 ;  /* 0x000001a000097882 */ /* 0x000fe20000000000 */
[----:B------:R-:W-:Y:S01]  /*27da0*/  UMOV UR10, UR43 ;  /* 0x0000002b000a7c82 */ /* 0x000fe20008000000 */
[----:B------:R-:W-:Y:S01]  /*27db0*/  UMOV UR11, UR36 ;  /* 0x00000024000b7c82 */ /* 0x000fe20008000000 */
[----:B------:R-:W-:-:S09]  /*27dc0*/  UMOV UR12, UR37 ;  /* 0x00000025000c7c82 */ /* 0x000fd20008000000 */
[----:B------:R-:W-:Y:S01]  /*27dd0*/  UIADD3 UR8, UR8, 0x1000, URZ ;  /* 0x0000100008087890 */ /* 0x000fe2000fffe03f */
[----:B--2---:R-:W-:-:S04]  /*27de0*/  IADD3 R3, P0, R4, 0x670, RZ ;  /* 0x0000067004037810 */ /* 0x004fc80007f1e0ff */
[----:B------:R-:W-:Y:S01]  /*27df0*/  R2UR UR4, R3 ;  /* 0x00000000030472ca */ /* 0x000fe200000e0000 */
[----:B------:R-:W-:-:S05]  /*27e00*/  IMAD.X R4, RZ, RZ, R5, P0 ;  /* 0x000000ffff047224 */ /* 0x000fca00000e0605 */
[----:B------:R-:W-:-:S13]  /*27e10*/  R2UR UR5, R4 ;  /* 0x00000000040572ca */ /* 0x000fda00000e0000 */
[----:B------:R4:W-:Y:S01]  /*27e20*/  UTMASTG.4D [UR8], [UR4] ;  /* 0x00000008040073b5 */ /* 0x0009e20008018000 */
[----:B------:R0:W-:Y:S01]  /*27e30*/  UTMACMDFLUSH ;  /* 0x00000000000079b7 */ /* 0x0001e20000000000 */
[----:B----4-:R-:W-:-:S04]  /*27e40*/  DEPBAR.LE SB0, 0x1 ;  /* 0x000080400000791a */ /* 0x010fc80000000000 */
.L_x_96:
[----:B------:R-:W-:Y:S05]  /*27e50*/  BSYNC B0 ;  /* 0x0000000000007941 */ /* 0x000fea0003800000 */
.L_x_95:
        /* <DEDUP_REMOVED lines=17> */
[----:B-----5:R-:W5:Y:S02]  /*27f70*/  FENCE.VIEW.ASYNC.S ;  /* 0x00000000000073c6 */ /* 0x020f640000000000 */
[----:B-----5:R-:W-:Y:S06]  /*27f80*/  BAR.SYNC.DEFER_BLOCKING 0x1, 0x80 ;  /* 0x0042000000007b1d */ /* 0x020fec0000010000 */
[----:B------:R-:W-:Y:S05]  /*27f90*/  @P1 BRA `(.L_x_98) ;  /* 0x0000000000341947 */ /* 0x000fea0003800000 */
[----:B--2---:R-:W4:Y:S01]  /*27fa0*/  LDC.64 R4, c[0x0][0x198] ;  /* 0x00006600ff047b82 */ /* 0x004f220000000a00 */
[----:B------:R-:W-:Y:S01]  /*27fb0*/  R2UR UR8, R252 ;  /* 0x00000000fc0872ca */ /* 0x000fe200000e0000 */
[----:B------:R-:W-:Y:S01]  /*27fc0*/  UMOV UR9, 0x1c0 ;  /* 0x000001c000097882 */ /* 0x000fe20000000000 */
[----:B------:R-:W-:Y:S01]  /*27fd0*/  UMOV UR10, UR43 ;  /* 0x0000002b000a7c82 */ /* 0x000fe20008000000 */
[----:B------:R-:W-:Y:S01]  /*27fe0*/  UMOV UR11, UR36 ;  /* 0x00000024000b7c82 */ /* 0x000fe20008000000 */
[----:B------:R-:W-:Y:S01]  /*27ff0*/  UMOV UR12, UR37 ;  /* 0x00000025000c7c82 */ /* 0x000fe20008000000 */
[----:B----4-:R-:W-:-:S04]  /*28000*/  IADD3 R0, P0, R4, 0x670, RZ ;  /* 0x0000067004007810 */ /* 0x010fc80007f1e0ff */
[----:B------:R-:W-:Y:S02]  /*28010*/  IADD3.X R4, RZ, R5, RZ, P0, !PT ;  /* 0x00000005ff047210 */ /* 0x000fe400007fe4ff */
[----:B------:R-:W-:Y:S02]  /*28020*/  R2UR UR4, R0 ;  /* 0x00000000000472ca */ /* 0x000fe400000e0000 */
[----:B------:R-:W-:-:S13]  /*28030*/  R2UR UR5, R4 ;  /* 0x00000000040572ca */ /* 0x000fda00000e0000 */
[----:B------:R2:W-:Y:S01]  /*28040*/  UTMASTG.4D [UR8], [UR4] ;  /* 0x00000008040073b5 */ /* 0x0005e20008018000 */
[----:B------:R0:W-:Y:S01]  /*28050*/  UTMACMDFLUSH ;  /* 0x00000000000079b7 */ /* 0x0001e20000000000 */
[----:B--2---:R-:W-:-:S04]  /*28060*/  DEPBAR.LE SB0, 0x1 ;  /* 0x000080400000791a */ /* 0x004fc80000000000 */
.L_x_98:
[----:B------:R-:W-:Y:S05]  /*28070*/  BSYNC B0 ;  /* 0x0000000000007941 */ /* 0x000fea0003800000 */
.L_x_97:
[----:B------:R-:W-:Y:S06]  /*28080*/  BAR.SYNC.DEFER_BLOCKING 0x1, 0x80 ;  /* 0x0042000000007b1d */ /* 0x000fec0000010000 */
[----:B------:R-:W-:Y:S01]  /*28090*/  BSSY B0, `(.L_x_99) ;  /* 0x0000018000007945 */ /* 0x000fe20003800000 */
[----:B------:R1:W-:Y:S04]  /*280a0*/  STSM.16.M88.4 [R2+0x1000], R44 ;  /* 0x0010002c02007844 */ /* 0x0003e80000000200 */
        /* <DEDUP_REMOVED lines=9> */
[----:B-1234-:R-:W1:Y:S01]  /*28140*/  LDC.64 R2, c[0x0][0x198] ;  /* 0x00006600ff027b82 */ /* 0x01ee620000000a00 */
        /* <DEDUP_REMOVED lines=10> */
[----:B------:R1:W-:Y:S02]  /*281f0*/  UTMASTG.4D [UR8], [UR4] ;  /* 0x00000008040073b5 */ /* 0x0003e40008018000 */
[----:B-1----:R0:W-:Y:S02]  /*28200*/  UTMACMDFLUSH ;  /* 0x00000000000079b7 */ /* 0x0021e40000000000 */
.L_x_100:
[----:B------:R-:W-:Y:S05]  /*28210*/  BSYNC B0 ;  /* 0x0000000000007941 */ /* 0x000fea0003800000 */
.L_x_99:
[----:B------:R-:W-:-:S04]  /*28220*/  DEPBAR.LE SB0, 0x0 ;  /* 0x000080000000791a */ /* 0x000fc80000000000 */
[----:B------:R-:W-:Y:S05]  /*28230*/  EXIT ;  /* 0x000000000000794d */ /* 0x000fea0003800000 */
        .weak           $__internal_0_$__cuda_sm20_rcp_rn_f32_slowpath
        .type           $__internal_0_$__cuda_sm20_rcp_rn_f32_slowpath,@function
        .size           $__internal_0_$__cuda_sm20_rcp_rn_f32_slowpath,(.L_x_106 - $__internal_0_$__cuda_sm20_rcp_rn_f32_slowpath)
$__internal_0_$__cuda_sm20_rcp_rn_f32_slowpath:
[----:B------:R-:W-:Y:S01]  /*28240*/  IMAD.SHL.U32 R2, R0, 0x2, RZ ;  /* 0x0000000200027824 */ /* 0x000fe200078e00ff */
[----:B------:R-:W-:Y:S04]  /*28250*/  BSSY B2, `(.L_x_101) ;  /* 0x0000030000027945 */ /* 0x000fe80003800000 */
[----:B------:R-:W-:-:S04]  /*28260*/  SHF.R.U32.HI R2, RZ, 0x18, R2 ;  /* 0x00000018ff027819 */ /* 0x000fc80000011602 */
[----:B------:R-:W-:-:S13]  /*28270*/  ISETP.NE.U32.AND P0, PT, R2, RZ, PT ;  /* 0x000000ff0200720c */ /* 0x000fda0003f05070 */
[----:B------:R-:W-:Y:S05]  /*28280*/  @P0 BRA `(.L_x_102) ;  /* 0x0000000000280947 */ /* 0x000fea0003800000 */
[----:B------:R-:W-:-:S04]  /*28290*/  SHF.L.U32 R2, R0, 0x1, RZ ;  /* 0x0000000100027819 */ /* 0x000fc800000006ff */
[----:B------:R-:W-:-:S13]  /*282a0*/  ISETP.NE.AND P0, PT, R2, RZ, PT ;  /* 0x000000ff0200720c */ /* 0x000fda0003f05270 */
[----:B------:R-:W-:Y:S01]  /*282b0*/  @P0 FFMA R5, R0, 1.84467440737095516160e+19, RZ ;  /* 0x5f80000000050823 */ /* 0x000fe200000000ff */
[----:B------:R-:W-:Y:S08]  /*282c0*/  @!P0 MUFU.RCP R2, R0 ;  /* 0x0000000000028308 */ /* 0x000ff00000001000 */
[----:B------:R-:W1:Y:S02]  /*282d0*/  @P0 MUFU.RCP R3, R5 ;  /* 0x0000000500030308 */ /* 0x000e640000001000 */
[----:B-1----:R-:W-:-:S04]  /*282e0*/  @P0 FFMA R5, R5, R3, -1 ;  /* 0xbf80000005050423 */ /* 0x002fc80000000003 */
[----:B------:R-:W-:-:S04]  /*282f0*/  @P0 FADD.FTZ R5, -R5, -RZ ;  /* 0x800000ff05050221 */ /* 0x000fc80000010100 */
[----:B------:R-:W-:-:S04]  /*28300*/  @P0 FFMA R3, R3, R5, R3 ;  /* 0x0000000503030223 */ /* 0x000fc80000000003 */
[----:B------:R-:W-:Y:S01]  /*28310*/  @P0 FFMA R2, R3, 1.84467440737095516160e+19, RZ ;  /* 0x5f80000003020823 */ /* 0x000fe200000000ff */
[----:B------:R-:W-:Y:S06]  /*28320*/  BRA `(.L_x_103) ;  /* 0x0000000000887947 */ /* 0x000fec0003800000 */
.L_x_102:
[----:B------:R-:W-:-:S04]  /*28330*/  IADD3 R12, R2, -0xfd, RZ ;  /* 0xffffff03020c7810 */ /* 0x000fc80007ffe0ff */
[----:B------:R-:W-:-:S13]  /*28340*/  ISETP.GT.U32.AND P0, PT, R12, 0x1, PT ;  /* 0x000000010c00780c */ /* 0x000fda0003f04070 */
[----:B------:R-:W-:Y:S05]  /*28350*/  @P0 BRA `(.L_x_104) ;  /* 0x0000000000780947 */ /* 0x000fea0003800000 */
[----:B------:R-:W-:Y:S01]  /*28360*/  LOP3.LUT R5, R0, 0x7fffff, RZ, 0xc0, !PT ;  /* 0x007fffff00057812 */ /* 0x000fe200078ec0ff */
[----:B------:R-:W-:Y:S01]  /*28370*/  IMAD.MOV.U32 R13, RZ, RZ, 0x3 ;  /* 0x00000003ff0d7424 */ /* 0x000fe200078e00ff */
[----:B------:R-:W-:Y:S02]  /*28380*/  IADD3 R2, R2, -0xfc, RZ ;  /* 0xffffff0402027810 */ /* 0x000fe40007ffe0ff */
[----:B------:R-:W-:Y:S02]  /*28390*/  LOP3.LUT R5, R5, 0x3f800000, RZ, 0xfc, !PT ;  /* 0x3f80000005057812 */ /* 0x000fe400078efcff */
[----:B------:R-:W-:Y:S02]  /*283a0*/  SHF.L.U32 R13, R13, R12, RZ ;  /* 0x0000000c0d0d7219 */ /* 0x000fe400000006ff */
[----:B------:R-:W1:Y:S02]  /*283b0*/  MUFU.RCP R3, R5 ;  /* 0x0000000500037308 */ /* 0x000e640000001000 */
[----:B-1----:R-:W-:-:S04]  /*283c0*/  FFMA R6, R5, R3, -1 ;  /* 0xbf80000005067423 */ /* 0x002fc80000000003 */
[----:B------:R-:W-:-:S04]  /*283d0*/  FADD.FTZ R6, -R6, -RZ ;  /* 0x800000ff06067221 */ /* 0x000fc80000010100 */
[CCC-:B------:R-:W-:Y:S01]  /*283e0*/  FFMA.RM R5, R3.reuse, R6.reuse, R3.reuse ;  /* 0x0000000603057223 */ /* 0x1c0fe20000004003 */
[----:B------:R-:W-:-:S05]  /*283f0*/  FFMA.RP R3, R3, R6, R3 ;  /* 0x0000000603037223 */ /* 0x000fca0000008003 */
[C---:B------:R-:W-:Y:S02]  /*28400*/  FSETP.NEU.FTZ.AND P0, PT, R5.reuse, R3, PT ;  /* 0x000000030500720b */ /* 0x040fe40003f1d000 */
[----:B------:R-:W-:Y:S02]  /*28410*/  LOP3.LUT R3, R5, 0x7fffff, RZ, 0xc0, !PT ;  /* 0x007fffff05037812 */ /* 0x000fe400078ec0ff */
[----:B------:R-:W-:Y:S02]  /*28420*/  SEL R5, RZ, 0xffffffff, !P0 ;  /* 0xffffffffff057807 */ /* 0x000fe40004000000 */
[----:B------:R-:W-:Y:S02]  /*28430*/  LOP3.LUT R3, R3, 0x800000, RZ, 0xfc, !PT ;  /* 0x0080000003037812 */ /* 0x000fe400078efcff */
[----:B------:R-:W-:Y:S02]  /*28440*/  IADD3 R6, -R5, RZ, RZ ;  /* 0x000000ff05067210 */ /* 0x000fe40007ffe1ff */
[----:B------:R-:W-:-:S02]  /*28450*/  LOP3.LUT R13, R13, R3, RZ, 0xc0, !PT ;  /* 0x000000030d0d7212 */ /* 0x000fc400078ec0ff */
[-C--:B------:R-:W-:Y:S02]  /*28460*/  LOP3.LUT P1, RZ, R6, R12.reuse, R3, 0xf8, !PT ;  /* 0x0000000c06ff7212 */ /* 0x080fe4000782f803 */
[----:B------:R-:W-:Y:S02]  /*28470*/  SHF.R.U32.HI R5, RZ, R12, R13 ;  /* 0x0000000cff057219 */ /* 0x000fe4000001160d */
[----:B------:R-:W-:Y:S02]  /*28480*/  SHF.R.U32.HI R2, RZ, R2, R3 ;  /* 0x00000002ff027219 */ /* 0x000fe40000011603 */
[C---:B------:R-:W-:Y:S02]  /*28490*/  LOP3.LUT P0, RZ, R5.reuse, 0x1, RZ, 0xc0, !PT ;  /* 0x0000000105ff7812 */ /* 0x040fe4000780c0ff */
[----:B------:R-:W-:-:S04]  /*284a0*/  LOP3.LUT P2, RZ, R5, 0x2, RZ, 0xc0, !PT ;  /* 0x0000000205ff7812 */ /* 0x000fc8000784c0ff */
[----:B------:R-:W-:Y:S02]  /*284b0*/  PLOP3.LUT P0, PT, P0, P1, P2, 0xe0, 0x0 ;  /* 0x000000000000781c */ /* 0x000fe40000703c20 */
[----:B------:R-:W-:Y:S02]  /*284c0*/  LOP3.LUT P1, RZ, R0, 0x7fffff, RZ, 0xc0, !PT ;  /* 0x007fffff00ff7812 */ /* 0x000fe4000782c0ff */
[----:B------:R-:W-:-:S05]  /*284d0*/  SEL R3, RZ, 0x1, !P0 ;  /* 0x00000001ff037807 */ /* 0x000fca0004000000 */
[----:B------:R-:W-:-:S05]  /*284e0*/  IMAD.MOV R3, RZ, RZ, -R3 ;  /* 0x000000ffff037224 */ /* 0x000fca00078e0a03 */
[----:B------:R-:W-:-:S13]  /*284f0*/  ISETP.GE.AND P0, PT, R3, RZ, PT ;  /* 0x000000ff0300720c */ /* 0x000fda0003f06270 */
[----:B------:R-:W-:-:S04]  /*28500*/  @!P0 IADD3 R2, R2, 0x1, RZ ;  /* 0x0000000102028810 */ /* 0x000fc80007ffe0ff */
[----:B------:R-:W-:-:S04]  /*28510*/  @!P1 SHF.L.U32 R2, R2, 0x1, RZ ;  /* 0x0000000102029819 */ /* 0x000fc800000006ff */
[----:B------:R-:W-:Y:S01]  /*28520*/  LOP3.LUT R2, R2, 0x80000000, R0, 0xf8, !PT ;  /* 0x8000000002027812 */ /* 0x000fe200078ef800 */
[----:B------:R-:W-:Y:S06]  /*28530*/  BRA `(.L_x_103) ;  /* 0x0000000000047947 */ /* 0x000fec0003800000 */
.L_x_104:
[----:B------:R1:W2:Y:S02]  /*28540*/  MUFU.RCP R2, R0 ;  /* 0x0000000000027308 */ /* 0x0002a40000001000 */
.L_x_103:
[----:B------:R-:W-:Y:S05]  /*28550*/  BSYNC B2 ;  /* 0x0000000000027941 */ /* 0x000fea0003800000 */
.L_x_101:
[----:B--2---:R-:W-:Y:S01]  /*28560*/  IMAD.MOV.U32 R5, RZ, RZ, R2 ;  /* 0x000000ffff057224 */ /* 0x004fe200078e0002 */
[----:B------:R-:W-:Y:S02]  /*28570*/  MOV R2, R7 ;  /* 0x0000000700027202 */ /* 0x000fe40000000f00 */
[----:B------:R-:W-:-:S04]  /*28580*/  MOV R3, 0x0 ;  /* 0x0000000000037802 */ /* 0x000fc80000000f00 */
[----:B-1----:R-:W-:Y:S05]  /*28590*/  RET.REL.NODEC R2 `(_ZN7cutlass13device_kernelINS_4fmha6kernel13FmhaKernelTmaINS1_10collective15FmhaMainloopTmaINS_10bfloat16_tEfN4cute5tupleIJNS7_1CILi64EEESA_NS9_ILi512EEEEEENS4_12CausalFusionEJEEENS4_15FmhaFwdEpilogueIS6_fNS8_IJSA_SB_SA_EEEEEJEEEEEvNT_6ParamsE) ;  /* 0xfffffd7802987950 */ /* 0x002fea0003c3ffff */
.L_x_105:
[----:B------:R-:W-:-:S00]  /*285a0*/  BRA `(.L_x_105) ;  /* 0xfffffffc00fc7947 */ /* 0x000fc0000383ffff */
[----:B------:R-:W-:-:S00]  /*285b0*/  NOP ;  /* 0x0000000000007918 */ /* 0x000fc00000000000 */
        /* <DEDUP_REMOVED lines=12> */
.L_x_106:


//--------------------- .nv.global.init           --------------------------
	.section	.nv.global.init,"aw",@progbits
.nv.global.init:
	.type		$str$23,@object
	.size		$str$23,($str$24 - $str$23)
$str$23:
        /*0000*/ 	.byte	0x28, 0x61, 0x64, 0x64, 0x72, 0x65, 0x73, 0x73, 0x20, 0x26, 0x20, 0x6d, 0x61, 0x73, 0x6b, 0x29
        /*0010*/ 	.byte	0x20, 0x3d, 0x3d, 0x20, 0x30, 0x00
	.type		$str$24,@object
	.size		$str$24,(__unnamed_1 - $str$24)
$str$24:
        /*0016*/ 	.byte	0x2f, 0x74, 0x6d, 0x70, 0x2f, 0x63, 0x75, 0x74, 0x6c, 0x61, 0x73, 0x73, 0x5f, 0x73, 0x77, 0x65
        /*0026*/ 	.byte	0x65, 0x70, 0x5f, 0x73, 0x72, 0x63, 0x2f, 0x69, 0x6e, 0x63, 0x6c, 0x75, 0x64, 0x65, 0x2f, 0x63
        /*0036*/ 	.byte	0x75, 0x74, 0x65, 0x2f, 0x70, 0x6f, 0x69, 0x6e, 0x74, 0x65, 0x72, 0x5f, 0x66, 0x6c, 0x61, 0x67
        /*0046*/ 	.byte	0x67, 0x65, 0x64, 0x2e, 0x68, 0x70, 0x70, 0x00
	.type		__unnamed_1,@object
	.size		__unnamed_1,(__unnamed_2 - __unnamed_1)
__unnamed_1:
        /* <DEDUP_REMOVED lines=28> */
        /*020e*/ 	.byte	0x32, 0x30, 0x34, 0x38, 0x3e, 0x3e, 0x3e, 0x3e, 0x3e, 0x5d, 0x00
	.type		__unnamed_2,@object
	.size		__unnamed_2,(.L_1 - __unnamed_2)
__unnamed_2:
        /* <DEDUP_REMOVED lines=29> */
.L_1:


//--------------------- .nv.shared._ZN7cutlass13device_kernelINS_4fmha6kernel13FmhaKernelTmaINS1_10collective15FmhaMainloopTmaINS_10bfloat16_tEfN4cute5tupleIJNS7_1CILi64EEESA_NS9_ILi512EEEEEENS4_12CausalFusionEJEEENS4_15FmhaFwdEpilogueIS6_fNS8_IJSA_SB_SA_EEEEEJEEEEEvNT_6ParamsE --------------------------
	.section	.nv.shared._ZN7cutlass13device_kernelINS_4fmha6kernel13FmhaKernelTmaINS1_10collective15FmhaMainloopTmaINS_10bfloat16_tEfN4cute5tupleIJNS7_1CILi64EEESA_NS9_ILi512EEEEEENS4_12CausalFusionEJEEENS4_15FmhaFwdEpilogueIS6_fNS8_IJSA_SB_SA_EEEEEJEEEEEvNT_6ParamsE,"aw",@nobits
	.sectionflags	@""
	.align	16
	.zero		1024


//--------------------- .nv.shared.reserved.0     --------------------------
	.section	.nv.shared.reserved.0,"aw",@nobits
	.weak		__nv_reservedSMEM_offset_0_alias
	.size		__nv_reservedSMEM_offset_0_alias, 0, 0
	.other		__nv_reservedSMEM_offset_0_alias,@"STO_CUDA_RESERVED_SHARED STV_DEFAULT"
__nv_reservedSMEM_offset_0_alias:
	.zero		0


//--------------------- .nv.global                --------------------------
	.section	.nv.global,"aw",@nobits
.nv.global:
	.type		_ZN39_INTERNAL_cd65b28c_4_k_cu_23f58471_28894cute1_E,@object
	.size		_ZN39_INTERNAL_cd65b28c_4_k_cu_23f58471_28894cute1_E,(_ZN39_INTERNAL_cd65b28c_4_k_cu_23f58471_28894cuda3std3__45__cpo6cbeginE - _ZN39_INTERNAL_cd65b28c_4_k_cu_23f58471_28894cute1_E)
_ZN39_INTERNAL_cd65b28c_4_k_cu_23f58471_28894cute1_E:
	.zero		1
	.type		_ZN39_INTERNAL_cd65b28c_4_k_cu_23f58471_28894cuda3std3__45__cpo6cbeginE,@object
	.size		_ZN39_INTERNAL_cd65b28c_4_k_cu_23f58471_28894cuda3std3__45__cpo6cbeginE,(_ZN39_INTERNAL_cd65b28c_4_k_cu_23f58471_28894cuda3std3__48in_placeE - _ZN39_INTERNAL_cd65b28c_4_k_cu_23f58471_28894cuda3std3__45__cpo6cbeginE)
_ZN39_INTERNAL_cd65b28c_4_k_cu_23f58471_28894cuda3std3__45__cpo6cbeginE:
	.zero		1
	.type		_ZN39_INTERNAL_cd65b28c_4_k_cu_23f58471_28894cuda3std3__48in_placeE,@object
	.size		_ZN39_INTERNAL_cd65b28c_4_k_cu_23f58471_28894cuda3std3__48in_placeE,(_ZN39_INTERNAL_cd65b28c_4_k_cu_23f58471_28894cuda3std6ranges3__45__cpo9iter_moveE - _ZN39_INTERNAL_cd65b28c_4_k_cu_23f58471_28894cuda3std3__48in_placeE)
_ZN39_INTERNAL_cd65b28c_4_k_cu_23f58471_28894cuda3std3__48in_placeE:
	.zero		1
	.type		_ZN39_INTERNAL_cd65b28c_4_k_cu_23f58471_28894cuda3std6ranges3__45__cpo9iter_moveE,@object
	.size		_ZN39_INTERNAL_cd65b28c_4_k_cu_23f58471_28894cuda3std6ranges3__45__cpo9iter_moveE,(_ZN39_INTERNAL_cd65b28c_4_k_cu_23f58471_28894cuda3std3__45__cpo5beginE - _ZN39_INTERNAL_cd65b28c_4_k_cu_23f58471_28894cuda3std6ranges3__45__cpo9iter_moveE)
_ZN39_INTERNAL_cd65b28c_4_k_cu_23f58471_28894cuda3std6ranges3__45__cpo9iter_moveE:
	.zero		1
	.type		_ZN39_INTERNAL_cd65b28c_4_k_cu_23f58471_28894cuda3std3__45__cpo5beginE,@object
	.size		_ZN39_INTERNAL_cd65b28c_4_k_cu_23f58471_28894cuda3std3__45__cpo5beginE,(_ZN39_INTERNAL_cd65b28c_4_k_cu_23f58471_28894cuda3std3__441_GLOBAL__N__cd65b28c_4_k_cu_23f58471_28896ignoreE - _ZN39_INTERNAL_cd65b28c_4_k_cu_23f58471_28894cuda3std3__45__cpo5beginE)
_ZN39_INTERNAL_cd65b28c_4_k_cu_23f58471_28894cuda3std3__45__cpo5beginE:
	.zero		1
	.type		_ZN39_INTERNAL_cd65b28c_4_k_cu_23f58471_28894cuda3std3__441_GLOBAL__N__cd65b28c_4_k_cu_23f58471_28896ignoreE,@object
	.size		_ZN39_INTERNAL_cd65b28c_4_k_cu_23f58471_28894cuda3std3__441_GLOBAL__N__cd65b28c_4_k_cu_23f58471_28896ignoreE,(_ZN39_INTERNAL_cd65b28c_4_k_cu_23f58471_28894cute7productE - _ZN39_INTERNAL_cd65b28c_4_k_cu_23f58471_28894cuda3std3__441_GLOBAL__N__cd65b28c_4_k_cu_23f58471_28896ignoreE)
_ZN39_INTERNAL_cd65b28c_4_k_cu_23f58471_28894cuda3std3__441_GLOBAL__N__cd65b28c_4_k_cu_23f58471_28896ignoreE:
	.zero		1
	.type		_ZN39_INTERNAL_cd65b28c_4_k_cu_23f58471_28894cute7productE,@object
	.size		_ZN39_INTERNAL_cd65b28c_4_k_cu_23f58471_28894cute7productE,(_ZN39_INTERNAL_cd65b28c_4_k_cu_23f58471_28894cuda3std3__45__cpo3endE - _ZN39_INTERNAL_cd65b28c_4_k_cu_23f58471_28894cute7productE)
_ZN39_INTERNAL_cd65b28c_4_k_cu_23f58471_28894cute7productE:
	.zero		1
	.type		_ZN39_INTERNAL_cd65b28c_4_k_cu_23f58471_28894cuda3std3__45__cpo3endE,@object
	.size		_ZN39_INTERNAL_cd65b28c_4_k_cu_23f58471_28894cuda3std3__45__cpo3endE,(_ZN39_INTERNAL_cd65b28c_4_k_cu_23f58471_28894cuda3std3__419piecewise_constructE - _ZN39_INTERNAL_cd65b28c_4_k_cu_23f58471_28894cuda3std3__45__cpo3endE)
_ZN39_INTERNAL_cd65b28c_4_k_cu_23f58471_28894cuda3std3__45__cpo3endE:
	.zero		1
	.type		_ZN39_INTERNAL_cd65b28c_4_k_cu_23f58471_28894cuda3std3__419piecewise_constructE,@object
	.size		_ZN39_INTERNAL_cd65b28c_4_k_cu_23f58471_28894cuda3std3__419piecewise_constructE,(_ZN39_INTERNAL_cd65b28c_4_k_cu_23f58471_28894cuda3std3__45__cpo4cendE - _ZN39_INTERNAL_cd65b28c_4_k_cu_23f58471_28894cuda3std3__419piecewise_constructE)
_ZN39_INTERNAL_cd65b28c_4_k_cu_23f58471_28894cuda3std3__419piecewise_constructE:
	.zero		1
	.type		_ZN39_INTERNAL_cd65b28c_4_k_cu_23f58471_28894cuda3std3__45__cpo4cendE,@object
	.size		_ZN39_INTERNAL_cd65b28c_4_k_cu_23f58471_28894cuda3std3__45__cpo4cendE,(_ZN39_INTERNAL_cd65b28c_4_k_cu_23f58471_28894cuda3std6ranges3__45__cpo4swapE - _ZN39_INTERNAL_cd65b28c_4_k_cu_23f58471_28894cuda3std3__45__cpo4cendE)
_ZN39_INTERNAL_cd65b28c_4_k_cu_23f58471_28894cuda3std3__45__cpo4cendE:
	.zero		1
	.type		_ZN39_INTERNAL_cd65b28c_4_k_cu_23f58471_28894cuda3std6ranges3__45__cpo4swapE,@object
	.size		_ZN39_INTERNAL_cd65b28c_4_k_cu_23f58471_28894cuda3std6ranges3__45__cpo4swapE,(.L_9 - _ZN39_INTERNAL_cd65b28c_4_k_cu_23f58471_28894cuda3std6ranges3__45__cpo4swapE)
_ZN39_INTERNAL_cd65b28c_4_k_cu_23f58471_28894cuda3std6ranges3__45__cpo4swapE:
	.zero		1
.L_9:


//--------------------- .nv.constant0._ZN7cutlass13device_kernelINS_4fmha6kernel13FmhaKernelTmaINS1_10collective15FmhaMainloopTmaINS_10bfloat16_tEfN4cute5tupleIJNS7_1CILi64EEESA_NS9_ILi512EEEEEENS4_12CausalFusionEJEEENS4_15FmhaFwdEpilogueIS6_fNS8_IJSA_SB_SA_EEEEEJEEEEEvNT_6ParamsE --------------------------
	.section	.nv.constant0._ZN7cutlass13device_kernelINS_4fmha6kernel13FmhaKernelTmaINS1_10collective15FmhaMainloopTmaINS_10bfloat16_tEfN4cute5tupleIJNS7_1CILi64EEESA_NS9_ILi512EEEEEENS4_12CausalFusionEJEEENS4_15FmhaFwdEpilogueIS6_fNS8_IJSA_SB_SA_EEEEEJEEEEEvNT_6ParamsE,"a",@progbits
	.sectionflags	@""
	.align	4
.nv.constant0._ZN7cutlass13device_kernelINS_4fmha6kernel13FmhaKernelTmaINS1_10collective15FmhaMainloopTmaINS_10bfloat16_tEfN4cute5tupleIJNS7_1CILi64EEESA_NS9_ILi512EEEEEENS4_12CausalFusionEJEEENS4_15FmhaFwdEpilogueIS6_fNS8_IJSA_SB_SA_EEEEEJEEEEEvNT_6ParamsE:
	.zero		2688


//--------------------- SYMBOLS --------------------------

	.type		.nv.reservedSmem.offset0,@object
	.size		.nv.reservedSmem.offset0,0x4
	.type		__assertfail,@function
